	.target	sm_90a

	.elftype	@"ET_EXEC"


//--------------------- .note.nv.tkinfo           --------------------------
	.section	.note.nv.tkinfo,"",@"SHT_NOTE"
	.sectionflags	@"SHF_NOTE_NV_TKINFO"
	.tkinfo
        /*0018*/ 	.word	0x00000002
        /*0030*/ 	.string	""
        /*0030*/ 	.string	"ptxas"
        /*0030*/ 	.string	"Cuda compilation tools, release 13.0, V13.0.88"
        /*0030*/ 	.string	"Build cuda_13.0.r13.0/compiler.36424714_0"
        /*0030*/ 	.string	"-arch sm_90a -m 64 "



//--------------------- .note.nv.cuinfo           --------------------------
	.section	.note.nv.cuinfo,"",@"SHT_NOTE"
	.sectionflags	@"SHF_NOTE_NV_CUINFO"
        /*0018*/ 	.short	0x0002
        /*001a*/ 	.short	0x005a
        /*001c*/ 	.short	0x0082
	.zero		2


//--------------------- .nv.info                  --------------------------
	.section	.nv.info,"",@"SHT_CUDA_INFO"
	.align	4


	//----- nvinfo : EIATTR_REGCOUNT
	.align		4
        /*0000*/ 	.byte	0x04, 0x2f
        /*0002*/ 	.short	(.L_15 - .L_14)
	.align		4
.L_14:
        /*0004*/ 	.word	index@(_ZN7cutlass13device_kernelINS_4gemm6kernel13GemmUniversalIN4cute5tupleIJiiiiEEENS1_10collective13CollectiveMmaINS1_34MainloopSm90TmaGmmaWarpSpecializedILi8ENS5_IJNS4_1CILi2EEENSA_ILi1EEESC_EEENS1_32KernelTmaWarpSpecializedPingpongEEENS5_IJNSA_ILi64EEENSA_ILi384EEENSA_ILi32EEEEEENS_10bfloat16_tENS5_IJlSC_lEEESK_SL_NS4_8TiledMMAINS4_8MMA_AtomIJNS4_4SM904GMMA28MMA_64x192x16_F32BF16BF16_SSILNSP_5MajorE0ELSR_0ELNSP_7ScaleInE1ELSS_1EEEEEENS4_6LayoutINS5_IJSC_SC_SC_EEENS5_IJNSA_ILi0EEESX_SX_EEEEENS5_IJNS4_10UnderscoreES10_S10_EEEEENS4_13SM90_TMA_LOADENS4_14ComposedLayoutINS4_7SwizzleILi2ELi4ELi3EEENS4_18smem_ptr_flag_bitsILi16EEENSV_INS5_IJNSA_ILi8EEESI_EEENS5_IJSI_SC_EEEEEEEvNS4_8identityENS4_23SM90_TMA_LOAD_MULTICASTES1D_vS1E_EENS_8epilogue10collective6detail29Sm90TmaWarpSpecializedAdapterINS1I_15DefaultEpilogueISK_SL_SL_NS1H_6thread17LinearCombinationISK_Li1EffLNS1M_9ScaleType4KindE0ELNS_15FloatRoundStyleE2ESK_EENS1_15EpilogueDefaultEEEEEvvEEEEvNT_6ParamsE)
        /*0008*/ 	.word	0x000000a8


	//----- nvinfo : EIATTR_FRAME_SIZE
	.align		4
.L_15:
        /*000c*/ 	.byte	0x04, 0x11
        /*000e*/ 	.short	(.L_17 - .L_16)
	.align		4
.L_16:
        /*0010*/ 	.word	index@(_ZN7cutlass13device_kernelINS_4gemm6kernel13GemmUniversalIN4cute5tupleIJiiiiEEENS1_10collective13CollectiveMmaINS1_34MainloopSm90TmaGmmaWarpSpecializedILi8ENS5_IJNS4_1CILi2EEENSA_ILi1EEESC_EEENS1_32KernelTmaWarpSpecializedPingpongEEENS5_IJNSA_ILi64EEENSA_ILi384EEENSA_ILi32EEEEEENS_10bfloat16_tENS5_IJlSC_lEEESK_SL_NS4_8TiledMMAINS4_8MMA_AtomIJNS4_4SM904GMMA28MMA_64x192x16_F32BF16BF16_SSILNSP_5MajorE0ELSR_0ELNSP_7ScaleInE1ELSS_1EEEEEENS4_6LayoutINS5_IJSC_SC_SC_EEENS5_IJNSA_ILi0EEESX_SX_EEEEENS5_IJNS4_10UnderscoreES10_S10_EEEEENS4_13SM90_TMA_LOADENS4_14ComposedLayoutINS4_7SwizzleILi2ELi4ELi3EEENS4_18smem_ptr_flag_bitsILi16EEENSV_INS5_IJNSA_ILi8EEESI_EEENS5_IJSI_SC_EEEEEEEvNS4_8identityENS4_23SM90_TMA_LOAD_MULTICASTES1D_vS1E_EENS_8epilogue10collective6detail29Sm90TmaWarpSpecializedAdapterINS1I_15DefaultEpilogueISK_SL_SL_NS1H_6thread17LinearCombinationISK_Li1EffLNS1M_9ScaleType4KindE0ELNS_15FloatRoundStyleE2ESK_EENS1_15EpilogueDefaultEEEEEvvEEEEvNT_6ParamsE)
        /*0014*/ 	.word	0x00000008


	//----- nvinfo : EIATTR_MIN_STACK_SIZE
	.align		4
.L_17:
        /*0018*/ 	.byte	0x04, 0x12
        /*001a*/ 	.short	(.L_19 - .L_18)
	.align		4
.L_18:
        /*001c*/ 	.word	index@(_ZN7cutlass13device_kernelINS_4gemm6kernel13GemmUniversalIN4cute5tupleIJiiiiEEENS1_10collective13CollectiveMmaINS1_34MainloopSm90TmaGmmaWarpSpecializedILi8ENS5_IJNS4_1CILi2EEENSA_ILi1EEESC_EEENS1_32KernelTmaWarpSpecializedPingpongEEENS5_IJNSA_ILi64EEENSA_ILi384EEENSA_ILi32EEEEEENS_10bfloat16_tENS5_IJlSC_lEEESK_SL_NS4_8TiledMMAINS4_8MMA_AtomIJNS4_4SM904GMMA28MMA_64x192x16_F32BF16BF16_SSILNSP_5MajorE0ELSR_0ELNSP_7ScaleInE1ELSS_1EEEEEENS4_6LayoutINS5_IJSC_SC_SC_EEENS5_IJNSA_ILi0EEESX_SX_EEEEENS5_IJNS4_10UnderscoreES10_S10_EEEEENS4_13SM90_TMA_LOADENS4_14ComposedLayoutINS4_7SwizzleILi2ELi4ELi3EEENS4_18smem_ptr_flag_bitsILi16EEENSV_INS5_IJNSA_ILi8EEESI_EEENS5_IJSI_SC_EEEEEEEvNS4_8identityENS4_23SM90_TMA_LOAD_MULTICASTES1D_vS1E_EENS_8epilogue10collective6detail29Sm90TmaWarpSpecializedAdapterINS1I_15DefaultEpilogueISK_SL_SL_NS1H_6thread17LinearCombinationISK_Li1EffLNS1M_9ScaleType4KindE0ELNS_15FloatRoundStyleE2ESK_EENS1_15EpilogueDefaultEEEEEvvEEEEvNT_6ParamsE)
        /*0020*/ 	.word	0x00000008
.L_19:


//--------------------- .nv.compat                --------------------------
	.section	.nv.compat,"",@"SHT_CUDA_COMPAT_INFO"
	.align	4
        /*0000*/ 	.byte	0x02, 0x09, 0x01, 0x00, 0x02, 0x02, 0x04, 0x00, 0x02, 0x05, 0x05, 0x00, 0x03, 0x07, 0x01, 0x01
        /*0010*/ 	.byte	0x02, 0x03, 0x01, 0x00, 0x02, 0x06, 0x01, 0x00, 0x04, 0x0b, 0x08, 0x00, 0x00, 0x00, 0x00, 0x00
        /*0020*/ 	.byte	0x00, 0x00, 0x00, 0x00


//--------------------- .nv.info._ZN7cutlass13device_kernelINS_4gemm6kernel13GemmUniversalIN4cute5tupleIJiiiiEEENS1_10collective13CollectiveMmaINS1_34MainloopSm90TmaGmmaWarpSpecializedILi8ENS5_IJNS4_1CILi2EEENSA_ILi1EEESC_EEENS1_32KernelTmaWarpSpecializedPingpongEEENS5_IJNSA_ILi64EEENSA_ILi384EEENSA_ILi32EEEEEENS_10bfloat16_tENS5_IJlSC_lEEESK_SL_NS4_8TiledMMAINS4_8MMA_AtomIJNS4_4SM904GMMA28MMA_64x192x16_F32BF16BF16_SSILNSP_5MajorE0ELSR_0ELNSP_7ScaleInE1ELSS_1EEEEEENS4_6LayoutINS5_IJSC_SC_SC_EEENS5_IJNSA_ILi0EEESX_SX_EEEEENS5_IJNS4_10UnderscoreES10_S10_EEEEENS4_13SM90_TMA_LOADENS4_14ComposedLayoutINS4_7SwizzleILi2ELi4ELi3EEENS4_18smem_ptr_flag_bitsILi16EEENSV_INS5_IJNSA_ILi8EEESI_EEENS5_IJSI_SC_EEEEEEEvNS4_8identityENS4_23SM90_TMA_LOAD_MULTICASTES1D_vS1E_EENS_8epilogue10collective6detail29Sm90TmaWarpSpecializedAdapterINS1I_15DefaultEpilogueISK_SL_SL_NS1H_6thread17LinearCombinationISK_Li1EffLNS1M_9ScaleType4KindE0ELNS_15FloatRoundStyleE2ESK_EENS1_15EpilogueDefaultEEEEEvvEEEEvNT_6ParamsE --------------------------
	.section	.nv.info._ZN7cutlass13device_kernelINS_4gemm6kernel13GemmUniversalIN4cute5tupleIJiiiiEEENS1_10collective13CollectiveMmaINS1_34MainloopSm90TmaGmmaWarpSpecializedILi8ENS5_IJNS4_1CILi2EEENSA_ILi1EEESC_EEENS1_32KernelTmaWarpSpecializedPingpongEEENS5_IJNSA_ILi64EEENSA_ILi384EEENSA_ILi32EEEEEENS_10bfloat16_tENS5_IJlSC_lEEESK_SL_NS4_8TiledMMAINS4_8MMA_AtomIJNS4_4SM904GMMA28MMA_64x192x16_F32BF16BF16_SSILNSP_5MajorE0ELSR_0ELNSP_7ScaleInE1ELSS_1EEEEEENS4_6LayoutINS5_IJSC_SC_SC_EEENS5_IJNSA_ILi0EEESX_SX_EEEEENS5_IJNS4_10UnderscoreES10_S10_EEEEENS4_13SM90_TMA_LOADENS4_14ComposedLayoutINS4_7SwizzleILi2ELi4ELi3EEENS4_18smem_ptr_flag_bitsILi16EEENSV_INS5_IJNSA_ILi8EEESI_EEENS5_IJSI_SC_EEEEEEEvNS4_8identityENS4_23SM90_TMA_LOAD_MULTICASTES1D_vS1E_EENS_8epilogue10collective6detail29Sm90TmaWarpSpecializedAdapterINS1I_15DefaultEpilogueISK_SL_SL_NS1H_6thread17LinearCombinationISK_Li1EffLNS1M_9ScaleType4KindE0ELNS_15FloatRoundStyleE2ESK_EENS1_15EpilogueDefaultEEEEEvvEEEEvNT_6ParamsE,"",@"SHT_CUDA_INFO"
	.sectionflags	@""
	.align	4


	//----- nvinfo : EIATTR_CUDA_API_VERSION
	.align		4
        /*0000*/ 	.byte	0x04, 0x37
        /*0002*/ 	.short	(.L_21 - .L_20)
.L_20:
        /*0004*/ 	.word	0x00000082


	//----- nvinfo : EIATTR_KPARAM_INFO
	.align		4
.L_21:
        /*0008*/ 	.byte	0x04, 0x17
        /*000a*/ 	.short	(.L_23 - .L_22)
.L_22:
        /*000c*/ 	.word	0x00000000
        /*0010*/ 	.short	0x0000
        /*0012*/ 	.short	0x0070
        /*0014*/ 	.byte	0x00, 0xf0, 0x01, 0x10


	//----- nvinfo : EIATTR_SPARSE_MMA_MASK
	.align		4
.L_23:
        /*0018*/ 	.byte	0x03, 0x50
        /*001a*/ 	.short	0x0000


	//----- nvinfo : EIATTR_MAXREG_COUNT
	.align		4
        /*001c*/ 	.byte	0x03, 0x1b
        /*001e*/ 	.short	0x00a8


	//----- nvinfo : EIATTR_NUM_BARRIERS
	.align		4
        /*0020*/ 	.byte	0x02, 0x4c
        /*0022*/ 	.byte	0x01
	.zero		1


	//----- nvinfo : EIATTR_EXTERNS
	.align		4
        /*0024*/ 	.byte	0x04, 0x0f
        /*0026*/ 	.short	(.L_25 - .L_24)


	//   ....[0]....
	.align		4
.L_24:
        /*0028*/ 	.word	index@(__assertfail)


	//----- nvinfo : EIATTR_ANNOTATIONS
	.align		4
.L_25:
        /*002c*/ 	.byte	0x04, 0x55
        /*002e*/ 	.short	(.L_27 - .L_26)


	//   ....[0]....
.L_26:
        /*0030*/ 	.word	0x00000001
        /*0034*/ 	.byte	0x00, 0x0f, 0x00, 0x00, 0x01, 0x00, 0x00, 0x00, 0x30, 0x0f, 0x00, 0x00, 0x01, 0x00, 0x00, 0x00
        /*0044*/ 	.byte	0xb0, 0x14, 0x00, 0x00, 0x01, 0x00, 0x00, 0x00, 0xc0, 0x14, 0x00, 0x00, 0x01, 0x00, 0x00, 0x00
        /*0054*/ 	.byte	0xd0, 0x23, 0x00, 0x00, 0x01, 0x00, 0x00, 0x00, 0x00, 0x24, 0x00, 0x00, 0x01, 0x00, 0x00, 0x00
        /*0064*/ 	.byte	0x70, 0xfa, 0x00, 0x00, 0x01, 0x00, 0x00, 0x00, 0xa0, 0xfa, 0x00, 0x00, 0x01, 0x00, 0x00, 0x00
        /*0074*/ 	.byte	0xf0, 0x00, 0x01, 0x00, 0x01, 0x00, 0x00, 0x00, 0x00, 0x01, 0x01, 0x00, 0x01, 0x00, 0x00, 0x00
        /*0084*/ 	.byte	0x70, 0x03, 0x01, 0x00, 0x01, 0x00, 0x00, 0x00, 0x80, 0x03, 0x01, 0x00, 0x01, 0x00, 0x00, 0x00
        /*0094*/ 	.byte	0xa0, 0x08, 0x01, 0x00, 0x01, 0x00, 0x00, 0x00, 0x00, 0x09, 0x01, 0x00, 0x01, 0x00, 0x00, 0x00
        /*00a4*/ 	.byte	0xa0, 0x0e, 0x01, 0x00, 0x01, 0x00, 0x00, 0x00, 0xb0, 0x0e, 0x01, 0x00


	//----- nvinfo : EIATTR_MERCURY_ISA_VERSION
	.align		4
.L_27:
        /*00b0*/ 	.byte	0x03, 0x5f
        /*00b2*/ 	.short	0x0101


	//----- nvinfo : EIATTR_INT_WARP_WIDE_INSTR_OFFSETS
	.align		4
        /*00b4*/ 	.byte	0x04, 0x31
        /*00b6*/ 	.short	(.L_29 - .L_28)


	//   ....[0]....
.L_28:
        /*00b8*/ 	.word	0x00000690


	//   ....[1]....
        /*00bc*/ 	.word	0x000006d0


	//   ....[2]....
        /*00c0*/ 	.word	0x00000760


	//   ....[3]....
        /*00c4*/ 	.word	0x00000770


	//   ....[4]....
        /*00c8*/ 	.word	0x00000790


	//   ....[5]....
        /*00cc*/ 	.word	0x000007b0


	//   ....[6]....
        /*00d0*/ 	.word	0x000008a0


	//   ....[7]....
        /*00d4*/ 	.word	0x000008c0


	//   ....[8]....
        /*00d8*/ 	.word	0x00002020


	//   ....[9]....
        /*00dc*/ 	.word	0x00002200


	//----- nvinfo : EIATTR_COOP_GROUP_MASK_REGIDS
	.align		4
.L_29:
        /*00e0*/ 	.byte	0x04, 0x29
        /*00e2*/ 	.short	(.L_31 - .L_30)


	//   ....[0]....
.L_30:
        /*00e4*/ 	.word	0xffffffff


	//   ....[1]....
        /*00e8*/ 	.word	0xffffffff


	//   ....[2]....
        /*00ec*/ 	.word	0xffffffff


	//   ....[3]....
        /*00f0*/ 	.word	0xffffffff


	//   ....[4]....
        /*00f4*/ 	.word	0xffffffff


	//   ....[5]....
        /*00f8*/ 	.word	0xffffffff


	//   ....[6]....
        /*00fc*/ 	.word	0xffffffff


	//----- nvinfo : EIATTR_COOP_GROUP_INSTR_OFFSETS
	.align		4
.L_31:
        /*0100*/ 	.byte	0x04, 0x28
        /*0102*/ 	.short	(.L_33 - .L_32)


	//   ....[0]....
.L_32:
        /*0104*/ 	.word	0x00000070


	//   ....[1]....
        /*0108*/ 	.word	0x00000090


	//   ....[2]....
        /*010c*/ 	.word	0x00000190


	//   ....[3]....
        /*0110*/ 	.word	0x00000470


	//   ....[4]....
        /*0114*/ 	.word	0x000004c0


	//   ....[5]....
        /*0118*/ 	.word	0x00000520


	//   ....[6]....
        /*011c*/ 	.word	0x00000a50


	//----- nvinfo : EIATTR_REG_RECONFIG
	.align		4
.L_33:
        /*0120*/ 	.byte	0x01, 0x54
	.zero		2


	//----- nvinfo : EIATTR_SYSCALL_OFFSETS
	.align		4
        /*0124*/ 	.byte	0x04, 0x46
        /*0126*/ 	.short	(.L_35 - .L_34)


	//   ....[0]....
.L_34:
        /*0128*/ 	.word	0x000019d0


	//----- nvinfo : EIATTR_MBARRIER_INSTR_OFFSETS
	.align		4
.L_35:
        /*012c*/ 	.byte	0x04, 0x39
        /*012e*/ 	.short	(.L_37 - .L_36)


	//   ....[0]....
.L_36:
        /*0130*/ 	.word	0x00000330
        /*0134*/ 	.word	0x000000ff
        /*0138*/ 	.word	0x00000000
        /*013c*/ 	.short	0x0100
        /*013e*/ 	.byte	0x07
	.zero		1


	//   ....[1]....
        /*0140*/ 	.word	0x00000340
        /*0144*/ 	.word	0x000000ff
        /*0148*/ 	.word	0x00000040
        /*014c*/ 	.short	0x0100
        /*014e*/ 	.byte	0x07
	.zero		1


	//   ....[2]....
        /*0150*/ 	.word	0x00000350
        /*0154*/ 	.word	0x000000ff
        /*0158*/ 	.word	0x00000008
        /*015c*/ 	.short	0x0100
        /*015e*/ 	.byte	0x07
	.zero		1


	//   ....[3]....
        /*0160*/ 	.word	0x00000360
        /*0164*/ 	.word	0x000000ff
        /*0168*/ 	.word	0x00000048
        /*016c*/ 	.short	0x0100
        /*016e*/ 	.byte	0x07
	.zero		1


	//   ....[4]....
        /*0170*/ 	.word	0x00000370
        /*0174*/ 	.word	0x000000ff
        /*0178*/ 	.word	0x00000010
        /*017c*/ 	.short	0x0100
        /*017e*/ 	.byte	0x07
	.zero		1


	//   ....[5]....
        /*0180*/ 	.word	0x00000380
        /*0184*/ 	.word	0x000000ff
        /*0188*/ 	.word	0x00000050
        /*018c*/ 	.short	0x0100
        /*018e*/ 	.byte	0x07
	.zero		1


	//   ....[6]....
        /*0190*/ 	.word	0x00000390
        /*0194*/ 	.word	0x000000ff
        /*0198*/ 	.word	0x00000018
        /*019c*/ 	.short	0x0100
        /*019e*/ 	.byte	0x07
	.zero		1


	//   ....[7]....
        /*01a0*/ 	.word	0x000003a0
        /*01a4*/ 	.word	0x000000ff
        /*01a8*/ 	.word	0x00000058
        /*01ac*/ 	.short	0x0100
        /*01ae*/ 	.byte	0x07
	.zero		1


	//   ....[8]....
        /*01b0*/ 	.word	0x000003b0
        /*01b4*/ 	.word	0x000000ff
        /*01b8*/ 	.word	0x00000020
        /*01bc*/ 	.short	0x0100
        /*01be*/ 	.byte	0x07
	.zero		1


	//   ....[9]....
        /*01c0*/ 	.word	0x000003c0
        /*01c4*/ 	.word	0x000000ff
        /*01c8*/ 	.word	0x00000060
        /*01cc*/ 	.short	0x0100
        /*01ce*/ 	.byte	0x07
	.zero		1


	//   ....[10]....
        /*01d0*/ 	.word	0x000003d0
        /*01d4*/ 	.word	0x000000ff
        /*01d8*/ 	.word	0x00000028
        /*01dc*/ 	.short	0x0100
        /*01de*/ 	.byte	0x07
	.zero		1


	//   ....[11]....
        /*01e0*/ 	.word	0x000003e0
        /*01e4*/ 	.word	0x000000ff
        /*01e8*/ 	.word	0x00000068
        /*01ec*/ 	.short	0x0100
        /*01ee*/ 	.byte	0x07
	.zero		1


	//   ....[12]....
        /*01f0*/ 	.word	0x000003f0
        /*01f4*/ 	.word	0x000000ff
        /*01f8*/ 	.word	0x00000030
        /*01fc*/ 	.short	0x0100
        /*01fe*/ 	.byte	0x07
	.zero		1


	//   ....[13]....
        /*0200*/ 	.word	0x00000400
        /*0204*/ 	.word	0x000000ff
        /*0208*/ 	.word	0x00000070
        /*020c*/ 	.short	0x0100
        /*020e*/ 	.byte	0x07
	.zero		1


	//   ....[14]....
        /*0210*/ 	.word	0x00000410
        /*0214*/ 	.word	0x000000ff
        /*0218*/ 	.word	0x00000038
        /*021c*/ 	.short	0x0100
        /*021e*/ 	.byte	0x07
	.zero		1


	//   ....[15]....
        /*0220*/ 	.word	0x00000420
        /*0224*/ 	.word	0x000000ff
        /*0228*/ 	.word	0x00000078
        /*022c*/ 	.short	0x0100
        /*022e*/ 	.byte	0x07
	.zero		1


	//   ....[16]....
        /*0230*/ 	.word	0x00000900
        /*0234*/ 	.word	0x000000ff
        /*0238*/ 	.word	0x000000b0
        /*023c*/ 	.short	0x0100
        /*023e*/ 	.byte	0x08
	.zero		1


	//   ....[17]....
        /*0240*/ 	.word	0x00000950
        /*0244*/ 	.word	0x000000ff
        /*0248*/ 	.word	0x000000b8
        /*024c*/ 	.short	0x0100
        /*024e*/ 	.byte	0x08
	.zero		1


	//   ....[18]....
        /*0250*/ 	.word	0x000009a0
        /*0254*/ 	.word	0x000000ff
        /*0258*/ 	.word	0x00000090
        /*025c*/ 	.short	0x0100
        /*025e*/ 	.byte	0x0e
	.zero		1


	//   ....[19]....
        /*0260*/ 	.word	0x000009e0
        /*0264*/ 	.word	0x000000ff
        /*0268*/ 	.word	0x00000098
        /*026c*/ 	.short	0x0100
        /*026e*/ 	.byte	0x0e
	.zero		1


	//   ....[20]....
        /*0270*/ 	.word	0x000009f0
        /*0274*/ 	.word	0x000000ff
        /*0278*/ 	.word	0x000000a0
        /*027c*/ 	.short	0x0100
        /*027e*/ 	.byte	0x0e
	.zero		1


	//   ....[21]....
        /*0280*/ 	.word	0x00000a00
        /*0284*/ 	.word	0x000000ff
        /*0288*/ 	.word	0x000000a8
        /*028c*/ 	.short	0x0100
        /*028e*/ 	.byte	0x0e
	.zero		1


	//   ....[22]....
        /*0290*/ 	.word	0x000018b0
        /*0294*/ 	.word	0x000000d8
        /*0298*/ 	.word	0x00000000
        /*029c*/ 	.short	0x010a
        /*029e*/ 	.byte	0x32
	.zero		1


	//   ....[23]....
        /*02a0*/ 	.word	0x00001a70
        /*02a4*/ 	.word	0x00000003
        /*02a8*/ 	.word	0x00000000
        /*02ac*/ 	.short	0x010a
        /*02ae*/ 	.byte	0x3f
	.zero		1


	//   ....[24]....
        /*02b0*/ 	.word	0x00001ad0
        /*02b4*/ 	.word	0x00000003
        /*02b8*/ 	.word	0x00000000
        /*02bc*/ 	.short	0x010a
        /*02be*/ 	.byte	0x3f
	.zero		1


	//   ....[25]....
        /*02c0*/ 	.word	0x00001df0
        /*02c4*/ 	.word	0x000000ff
        /*02c8*/ 	.word	0x00000000
        /*02cc*/ 	.short	0x010a
        /*02ce*/ 	.byte	0x04
	.zero		1


	//   ....[26]....
        /*02d0*/ 	.word	0x00001e30
        /*02d4*/ 	.word	0x000000ff
        /*02d8*/ 	.word	0x00000000
        /*02dc*/ 	.short	0x010a
        /*02de*/ 	.byte	0x04
	.zero		1


	//   ....[27]....
        /*02e0*/ 	.word	0x00002080
        /*02e4*/ 	.word	0x00000003
        /*02e8*/ 	.word	0x00000000
        /*02ec*/ 	.short	0x0101
        /*02ee*/ 	.byte	0x3f
	.zero		1


	//   ....[28]....
        /*02f0*/ 	.word	0x00002190
        /*02f4*/ 	.word	0x00000003
        /*02f8*/ 	.word	0x00000000
        /*02fc*/ 	.short	0x0101
        /*02fe*/ 	.byte	0x31
	.zero		1


	//   ....[29]....
        /*0300*/ 	.word	0x00002280
        /*0304*/ 	.word	0x00000000
        /*0308*/ 	.word	0x00000000
        /*030c*/ 	.short	0x0101
        /*030e*/ 	.byte	0x3f
	.zero		1


	//   ....[30]....
        /*0310*/ 	.word	0x00002330
        /*0314*/ 	.word	0x000000d8
        /*0318*/ 	.word	0x00000010
        /*031c*/ 	.short	0x010a
        /*031e*/ 	.byte	0x32
	.zero		1


	//   ....[31]....
        /*0320*/ 	.word	0x0000fa10
        /*0324*/ 	.word	0x00000000
        /*0328*/ 	.word	0x00000000
        /*032c*/ 	.short	0x0101
        /*032e*/ 	.byte	0x31
	.zero		1


	//   ....[32]....
        /*0330*/ 	.word	0x00010460
        /*0334*/ 	.word	0x0000000b
        /*0338*/ 	.word	0x00000040
        /*033c*/ 	.short	0x010a
        /*033e*/ 	.byte	0x3f
	.zero		1


	//   ....[33]....
        /*0340*/ 	.word	0x00010820
        /*0344*/ 	.word	0x00000003
        /*0348*/ 	.word	0x000000b8
        /*034c*/ 	.short	0x0101
        /*034e*/ 	.byte	0x3f
	.zero		1


	//   ....[34]....
        /*0350*/ 	.word	0x00011010
        /*0354*/ 	.word	0x00000007
        /*0358*/ 	.word	0x00000000
        /*035c*/ 	.short	0x010a
        /*035e*/ 	.byte	0x3f
	.zero		1


	//   ....[35]....
        /*0360*/ 	.word	0x00011090
        /*0364*/ 	.word	0x00000009
        /*0368*/ 	.word	0x00000000
        /*036c*/ 	.short	0x010a
        /*036e*/ 	.byte	0x3f
	.zero		1


	//   ....[36]....
        /*0370*/ 	.word	0x00011120
        /*0374*/ 	.word	0x00000006
        /*0378*/ 	.word	0x00000000
        /*037c*/ 	.short	0x010a
        /*037e*/ 	.byte	0x3f
	.zero		1


	//   ....[37]....
        /*0380*/ 	.word	0x000111b0
        /*0384*/ 	.word	0x00000009
        /*0388*/ 	.word	0x00000000
        /*038c*/ 	.short	0x010a
        /*038e*/ 	.byte	0x3f
	.zero		1


	//   ....[38]....
        /*0390*/ 	.word	0x00011240
        /*0394*/ 	.word	0x00000006
        /*0398*/ 	.word	0x00000000
        /*039c*/ 	.short	0x010a
        /*039e*/ 	.byte	0x3f
	.zero		1


	//   ....[39]....
        /*03a0*/ 	.word	0x000112d0
        /*03a4*/ 	.word	0x00000009
        /*03a8*/ 	.word	0x00000000
        /*03ac*/ 	.short	0x010a
        /*03ae*/ 	.byte	0x3f
	.zero		1


	//   ....[40]....
        /*03b0*/ 	.word	0x00011360
        /*03b4*/ 	.word	0x00000006
        /*03b8*/ 	.word	0x00000000
        /*03bc*/ 	.short	0x010a
        /*03be*/ 	.byte	0x3f
	.zero		1


	//   ....[41]....
        /*03c0*/ 	.word	0x000113f0
        /*03c4*/ 	.word	0x00000003
        /*03c8*/ 	.word	0x00000000
        /*03cc*/ 	.short	0x010a
        /*03ce*/ 	.byte	0x3f
	.zero		1


	//   ....[42]....
        /*03d0*/ 	.word	0x00011460
        /*03d4*/ 	.word	0x00000000
        /*03d8*/ 	.word	0x00000000
        /*03dc*/ 	.short	0x010a
        /*03de*/ 	.byte	0x3f
	.zero		1


	//   ....[43]....
        /*03e0*/ 	.word	0x000114b0
        /*03e4*/ 	.word	0x00000003
        /*03e8*/ 	.word	0x00000000
        /*03ec*/ 	.short	0x010a
        /*03ee*/ 	.byte	0x3f
	.zero		1


	//   ....[44]....
        /*03f0*/ 	.word	0x00011510
        /*03f4*/ 	.word	0x00000004
        /*03f8*/ 	.word	0x00000000
        /*03fc*/ 	.short	0x010a
        /*03fe*/ 	.byte	0x3f
	.zero		1


	//   ....[45]....
        /*0400*/ 	.word	0x00011570
        /*0404*/ 	.word	0x00000000
        /*0408*/ 	.word	0x00000010
        /*040c*/ 	.short	0x010a
        /*040e*/ 	.byte	0x3f
	.zero		1


	//   ....[46]....
        /*0410*/ 	.word	0x00011640
        /*0414*/ 	.word	0x0000000b
        /*0418*/ 	.word	0x00000040
        /*041c*/ 	.short	0x010a
        /*041e*/ 	.byte	0x3f
	.zero		1


	//   ....[47]....
        /*0420*/ 	.word	0x00011710
        /*0424*/ 	.word	0x00000007
        /*0428*/ 	.word	0x00000000
        /*042c*/ 	.short	0x010a
        /*042e*/ 	.byte	0x3f
	.zero		1


	//   ....[48]....
        /*0430*/ 	.word	0x00011760
        /*0434*/ 	.word	0x00000009
        /*0438*/ 	.word	0x00000000
        /*043c*/ 	.short	0x010a
        /*043e*/ 	.byte	0x3f
	.zero		1


	//   ....[49]....
        /*0440*/ 	.word	0x000117b0
        /*0444*/ 	.word	0x00000006
        /*0448*/ 	.word	0x00000000
        /*044c*/ 	.short	0x010a
        /*044e*/ 	.byte	0x3f
	.zero		1


	//   ....[50]....
        /*0450*/ 	.word	0x00011800
        /*0454*/ 	.word	0x00000009
        /*0458*/ 	.word	0x00000000
        /*045c*/ 	.short	0x010a
        /*045e*/ 	.byte	0x3f
	.zero		1


	//   ....[51]....
        /*0460*/ 	.word	0x00011850
        /*0464*/ 	.word	0x00000006
        /*0468*/ 	.word	0x00000000
        /*046c*/ 	.short	0x010a
        /*046e*/ 	.byte	0x3f
	.zero		1


	//   ....[52]....
        /*0470*/ 	.word	0x000118a0
        /*0474*/ 	.word	0x00000009
        /*0478*/ 	.word	0x00000000
        /*047c*/ 	.short	0x010a
        /*047e*/ 	.byte	0x3f
	.zero		1


	//   ....[53]....
        /*0480*/ 	.word	0x000118f0
        /*0484*/ 	.word	0x00000006
        /*0488*/ 	.word	0x00000000
        /*048c*/ 	.short	0x010a
        /*048e*/ 	.byte	0x3f
	.zero		1


	//----- nvinfo : EIATTR_NUM_MBARRIERS
	.align		4
.L_37:
        /*0490*/ 	.byte	0x03, 0x38
        /*0492*/ 	.short	0x0016


	//----- nvinfo : EIATTR_EXIT_INSTR_OFFSETS
	.align		4
        /*0494*/ 	.byte	0x04, 0x1c
        /*0496*/ 	.short	(.L_39 - .L_38)


	//   ....[0]....
.L_38:
        /*0498*/ 	.word	0x000015a0


	//   ....[1]....
        /*049c*/ 	.word	0x00001600


	//   ....[2]....
        /*04a0*/ 	.word	0x00010140


	//   ....[3]....
        /*04a4*/ 	.word	0x00010170


	//   ....[4]....
        /*04a8*/ 	.word	0x00011440


	//----- nvinfo : EIATTR_MAX_THREADS
	.align		4
.L_39:
        /*04ac*/ 	.byte	0x04, 0x05
        /*04ae*/ 	.short	(.L_41 - .L_40)
.L_40:
        /*04b0*/ 	.word	0x00000180
        /*04b4*/ 	.word	0x00000001
        /*04b8*/ 	.word	0x00000001


	//----- nvinfo : EIATTR_CRS_STACK_SIZE
	.align		4
.L_41:
        /*04bc*/ 	.byte	0x04, 0x1e
        /*04be*/ 	.short	(.L_43 - .L_42)
.L_42:
        /*04c0*/ 	.word	0x00000000


	//----- nvinfo : EIATTR_CBANK_PARAM_SIZE
	.align		4
.L_43:
        /*04c4*/ 	.byte	0x03, 0x19
        /*04c6*/ 	.short	0x0470


	//----- nvinfo : EIATTR_PARAM_CBANK
	.align		4
        /*04c8*/ 	.byte	0x04, 0x0a
        /*04ca*/ 	.short	(.L_45 - .L_44)
	.align		4
.L_44:
        /*04cc*/ 	.word	index@(.nv.constant0._ZN7cutlass13device_kernelINS_4gemm6kernel13GemmUniversalIN4cute5tupleIJiiiiEEENS1_10collective13CollectiveMmaINS1_34MainloopSm90TmaGmmaWarpSpecializedILi8ENS5_IJNS4_1CILi2EEENSA_ILi1EEESC_EEENS1_32KernelTmaWarpSpecializedPingpongEEENS5_IJNSA_ILi64EEENSA_ILi384EEENSA_ILi32EEEEEENS_10bfloat16_tENS5_IJlSC_lEEESK_SL_NS4_8TiledMMAINS4_8MMA_AtomIJNS4_4SM904GMMA28MMA_64x192x16_F32BF16BF16_SSILNSP_5MajorE0ELSR_0ELNSP_7ScaleInE1ELSS_1EEEEEENS4_6LayoutINS5_IJSC_SC_SC_EEENS5_IJNSA_ILi0EEESX_SX_EEEEENS5_IJNS4_10UnderscoreES10_S10_EEEEENS4_13SM90_TMA_LOADENS4_14ComposedLayoutINS4_7SwizzleILi2ELi4ELi3EEENS4_18smem_ptr_flag_bitsILi16EEENSV_INS5_IJNSA_ILi8EEESI_EEENS5_IJSI_SC_EEEEEEEvNS4_8identityENS4_23SM90_TMA_LOAD_MULTICASTES1D_vS1E_EENS_8epilogue10collective6detail29Sm90TmaWarpSpecializedAdapterINS1I_15DefaultEpilogueISK_SL_SL_NS1H_6thread17LinearCombinationISK_Li1EffLNS1M_9ScaleType4KindE0ELNS_15FloatRoundStyleE2ESK_EENS1_15EpilogueDefaultEEEEEvvEEEEvNT_6ParamsE)
        /*04d0*/ 	.short	0x0210
        /*04d2*/ 	.short	0x0470


	//----- nvinfo : EIATTR_SW_WAR
	.align		4
.L_45:
        /*04d4*/ 	.byte	0x04, 0x36
        /*04d6*/ 	.short	(.L_47 - .L_46)
.L_46:
        /*04d8*/ 	.word	0x00000008
.L_47:


//--------------------- .nv.callgraph             --------------------------
	.section	.nv.callgraph,"",@"SHT_CUDA_CALLGRAPH"
	.align	4
	.sectionentsize	8
	.align		4
        /*0000*/ 	.word	0x00000000
	.align		4
        /*0004*/ 	.word	0xffffffff
	.align		4
        /*0008*/ 	.word	index@(_ZN7cutlass13device_kernelINS_4gemm6kernel13GemmUniversalIN4cute5tupleIJiiiiEEENS1_10collective13CollectiveMmaINS1_34MainloopSm90TmaGmmaWarpSpecializedILi8ENS5_IJNS4_1CILi2EEENSA_ILi1EEESC_EEENS1_32KernelTmaWarpSpecializedPingpongEEENS5_IJNSA_ILi64EEENSA_ILi384EEENSA_ILi32EEEEEENS_10bfloat16_tENS5_IJlSC_lEEESK_SL_NS4_8TiledMMAINS4_8MMA_AtomIJNS4_4SM904GMMA28MMA_64x192x16_F32BF16BF16_SSILNSP_5MajorE0ELSR_0ELNSP_7ScaleInE1ELSS_1EEEEEENS4_6LayoutINS5_IJSC_SC_SC_EEENS5_IJNSA_ILi0EEESX_SX_EEEEENS5_IJNS4_10UnderscoreES10_S10_EEEEENS4_13SM90_TMA_LOADENS4_14ComposedLayoutINS4_7SwizzleILi2ELi4ELi3EEENS4_18smem_ptr_flag_bitsILi16EEENSV_INS5_IJNSA_ILi8EEESI_EEENS5_IJSI_SC_EEEEEEEvNS4_8identityENS4_23SM90_TMA_LOAD_MULTICASTES1D_vS1E_EENS_8epilogue10collective6detail29Sm90TmaWarpSpecializedAdapterINS1I_15DefaultEpilogueISK_SL_SL_NS1H_6thread17LinearCombinationISK_Li1EffLNS1M_9ScaleType4KindE0ELNS_15FloatRoundStyleE2ESK_EENS1_15EpilogueDefaultEEEEEvvEEEEvNT_6ParamsE)
	.align		4
        /*000c*/ 	.word	index@(__assertfail)
	.align		4
        /*0010*/ 	.word	0x00000000
	.align		4
        /*0014*/ 	.word	0xfffffffe
	.align		4
        /*0018*/ 	.word	0x00000000
	.align		4
        /*001c*/ 	.word	0xfffffffd
	.align		4
        /*0020*/ 	.word	0x00000000
	.align		4
        /*0024*/ 	.word	0xfffffffc


//--------------------- .nv.constant4             --------------------------
	.section	.nv.constant4,"a",@progbits
	.align	8
	.align		8
.nv.constant4:
        /*0000*/ 	.dword	__assertfail
	.align		8
        /*0008*/ 	.dword	__unnamed_1
	.align		8
        /*0010*/ 	.dword	_ZN39_INTERNAL_708b8a05_4_k_cu_ca6650c8_53214cuda3std3__45__cpo5beginE
	.align		8
        /*0018*/ 	.dword	_ZN39_INTERNAL_708b8a05_4_k_cu_ca6650c8_53214cuda3std3__45__cpo3endE
	.align		8
        /*0020*/ 	.dword	_ZN39_INTERNAL_708b8a05_4_k_cu_ca6650c8_53214cuda3std3__45__cpo6cbeginE
	.align		8
        /*0028*/ 	.dword	_ZN39_INTERNAL_708b8a05_4_k_cu_ca6650c8_53214cuda3std3__45__cpo4cendE
	.align		8
        /*0030*/ 	.dword	_ZN39_INTERNAL_708b8a05_4_k_cu_ca6650c8_53214cuda3std3__441_GLOBAL__N__708b8a05_4_k_cu_ca6650c8_53216ignoreE
	.align		8
        /*0038*/ 	.dword	_ZN39_INTERNAL_708b8a05_4_k_cu_ca6650c8_53214cuda3std3__419piecewise_constructE
	.align		8
        /*0040*/ 	.dword	_ZN39_INTERNAL_708b8a05_4_k_cu_ca6650c8_53214cuda3std3__48in_placeE
	.align		8
        /*0048*/ 	.dword	_ZN39_INTERNAL_708b8a05_4_k_cu_ca6650c8_53214cuda3std6ranges3__45__cpo4swapE
	.align		8
        /*0050*/ 	.dword	_ZN39_INTERNAL_708b8a05_4_k_cu_ca6650c8_53214cuda3std6ranges3__45__cpo9iter_moveE
	.align		8
        /*0058*/ 	.dword	_ZN39_INTERNAL_708b8a05_4_k_cu_ca6650c8_53214cute7productE
	.align		8
        /*0060*/ 	.dword	_ZN39_INTERNAL_708b8a05_4_k_cu_ca6650c8_53214cute1_E
	.align		8
        /*0068*/ 	.dword	$str$22
	.align		8
        /*0070*/ 	.dword	$str$23


//--------------------- .text._ZN7cutlass13device_kernelINS_4gemm6kernel13GemmUniversalIN4cute5tupleIJiiiiEEENS1_10collective13CollectiveMmaINS1_34MainloopSm90TmaGmmaWarpSpecializedILi8ENS5_IJNS4_1CILi2EEENSA_ILi1EEESC_EEENS1_32KernelTmaWarpSpecializedPingpongEEENS5_IJNSA_ILi64EEENSA_ILi384EEENSA_ILi32EEEEEENS_10bfloat16_tENS5_IJlSC_lEEESK_SL_NS4_8TiledMMAINS4_8MMA_AtomIJNS4_4SM904GMMA28MMA_64x192x16_F32BF16BF16_SSILNSP_5MajorE0ELSR_0ELNSP_7ScaleInE1ELSS_1EEEEEENS4_6LayoutINS5_IJSC_SC_SC_EEENS5_IJNSA_ILi0EEESX_SX_EEEEENS5_IJNS4_10UnderscoreES10_S10_EEEEENS4_13SM90_TMA_LOADENS4_14ComposedLayoutINS4_7SwizzleILi2ELi4ELi3EEENS4_18smem_ptr_flag_bitsILi16EEENSV_INS5_IJNSA_ILi8EEESI_EEENS5_IJSI_SC_EEEEEEEvNS4_8identityENS4_23SM90_TMA_LOAD_MULTICASTES1D_vS1E_EENS_8epilogue10collective6detail29Sm90TmaWarpSpecializedAdapterINS1I_15DefaultEpilogueISK_SL_SL_NS1H_6thread17LinearCombinationISK_Li1EffLNS1M_9ScaleType4KindE0ELNS_15FloatRoundStyleE2ESK_EENS1_15EpilogueDefaultEEEEEvvEEEEvNT_6ParamsE --------------------------
	.section	.text._ZN7cutlass13device_kernelINS_4gemm6kernel13GemmUniversalIN4cute5tupleIJiiiiEEENS1_10collective13CollectiveMmaINS1_34MainloopSm90TmaGmmaWarpSpecializedILi8ENS5_IJNS4_1CILi2EEENSA_ILi1EEESC_EEENS1_32KernelTmaWarpSpecializedPingpongEEENS5_IJNSA_ILi64EEENSA_ILi384EEENSA_ILi32EEEEEENS_10bfloat16_tENS5_IJlSC_lEEESK_SL_NS4_8TiledMMAINS4_8MMA_AtomIJNS4_4SM904GMMA28MMA_64x192x16_F32BF16BF16_SSILNSP_5MajorE0ELSR_0ELNSP_7ScaleInE1ELSS_1EEEEEENS4_6LayoutINS5_IJSC_SC_SC_EEENS5_IJNSA_ILi0EEESX_SX_EEEEENS5_IJNS4_10UnderscoreES10_S10_EEEEENS4_13SM90_TMA_LOADENS4_14ComposedLayoutINS4_7SwizzleILi2ELi4ELi3EEENS4_18smem_ptr_flag_bitsILi16EEENSV_INS5_IJNSA_ILi8EEESI_EEENS5_IJSI_SC_EEEEEEEvNS4_8identityENS4_23SM90_TMA_LOAD_MULTICASTES1D_vS1E_EENS_8epilogue10collective6detail29Sm90TmaWarpSpecializedAdapterINS1I_15DefaultEpilogueISK_SL_SL_NS1H_6thread17LinearCombinationISK_Li1EffLNS1M_9ScaleType4KindE0ELNS_15FloatRoundStyleE2ESK_EENS1_15EpilogueDefaultEEEEEvvEEEEvNT_6ParamsE,"ax",@progbits
	.align	128
.text._ZN7cutlass13device_kernelINS_4gemm6kernel13GemmUniversalIN4cute5tupleIJiiiiEEENS1_10collective13CollectiveMmaINS1_34MainloopSm90TmaGmmaWarpSpecializedILi8ENS5_IJNS4_1CILi2EEENSA_ILi1EEESC_EEENS1_32KernelTmaWarpSpecializedPingpongEEENS5_IJNSA_ILi64EEENSA_ILi384EEENSA_ILi32EEEEEENS_10bfloat16_tENS5_IJlSC_lEEESK_SL_NS4_8TiledMMAINS4_8MMA_AtomIJNS4_4SM904GMMA28MMA_64x192x16_F32BF16BF16_SSILNSP_5MajorE0ELSR_0ELNSP_7ScaleInE1ELSS_1EEEEEENS4_6LayoutINS5_IJSC_SC_SC_EEENS5_IJNSA_ILi0EEESX_SX_EEEEENS5_IJNS4_10UnderscoreES10_S10_EEEEENS4_13SM90_TMA_LOADENS4_14ComposedLayoutINS4_7SwizzleILi2ELi4ELi3EEENS4_18smem_ptr_flag_bitsILi16EEENSV_INS5_IJNSA_ILi8EEESI_EEENS5_IJSI_SC_EEEEEEEvNS4_8identityENS4_23SM90_TMA_LOAD_MULTICASTES1D_vS1E_EENS_8epilogue10collective6detail29Sm90TmaWarpSpecializedAdapterINS1I_15DefaultEpilogueISK_SL_SL_NS1H_6thread17LinearCombinationISK_Li1EffLNS1M_9ScaleType4KindE0ELNS_15FloatRoundStyleE2ESK_EENS1_15EpilogueDefaultEEEEEvvEEEEvNT_6ParamsE:
        .type           _ZN7cutlass13device_kernelINS_4gemm6kernel13GemmUniversalIN4cute5tupleIJiiiiEEENS1_10collective13CollectiveMmaINS1_34MainloopSm90TmaGmmaWarpSpecializedILi8ENS5_IJNS4_1CILi2EEENSA_ILi1EEESC_EEENS1_32KernelTmaWarpSpecializedPingpongEEENS5_IJNSA_ILi64EEENSA_ILi384EEENSA_ILi32EEEEEENS_10bfloat16_tENS5_IJlSC_lEEESK_SL_NS4_8TiledMMAINS4_8MMA_AtomIJNS4_4SM904GMMA28MMA_64x192x16_F32BF16BF16_SSILNSP_5MajorE0ELSR_0ELNSP_7ScaleInE1ELSS_1EEEEEENS4_6LayoutINS5_IJSC_SC_SC_EEENS5_IJNSA_ILi0EEESX_SX_EEEEENS5_IJNS4_10UnderscoreES10_S10_EEEEENS4_13SM90_TMA_LOADENS4_14ComposedLayoutINS4_7SwizzleILi2ELi4ELi3EEENS4_18smem_ptr_flag_bitsILi16EEENSV_INS5_IJNSA_ILi8EEESI_EEENS5_IJSI_SC_EEEEEEEvNS4_8identityENS4_23SM90_TMA_LOAD_MULTICASTES1D_vS1E_EENS_8epilogue10collective6detail29Sm90TmaWarpSpecializedAdapterINS1I_15DefaultEpilogueISK_SL_SL_NS1H_6thread17LinearCombinationISK_Li1EffLNS1M_9ScaleType4KindE0ELNS_15FloatRoundStyleE2ESK_EENS1_15EpilogueDefaultEEEEEvvEEEEvNT_6ParamsE,@function
        .size           _ZN7cutlass13device_kernelINS_4gemm6kernel13GemmUniversalIN4cute5tupleIJiiiiEEENS1_10collective13CollectiveMmaINS1_34MainloopSm90TmaGmmaWarpSpecializedILi8ENS5_IJNS4_1CILi2EEENSA_ILi1EEESC_EEENS1_32KernelTmaWarpSpecializedPingpongEEENS5_IJNSA_ILi64EEENSA_ILi384EEENSA_ILi32EEEEEENS_10bfloat16_tENS5_IJlSC_lEEESK_SL_NS4_8TiledMMAINS4_8MMA_AtomIJNS4_4SM904GMMA28MMA_64x192x16_F32BF16BF16_SSILNSP_5MajorE0ELSR_0ELNSP_7ScaleInE1ELSS_1EEEEEENS4_6LayoutINS5_IJSC_SC_SC_EEENS5_IJNSA_ILi0EEESX_SX_EEEEENS5_IJNS4_10UnderscoreES10_S10_EEEEENS4_13SM90_TMA_LOADENS4_14ComposedLayoutINS4_7SwizzleILi2ELi4ELi3EEENS4_18smem_ptr_flag_bitsILi16EEENSV_INS5_IJNSA_ILi8EEESI_EEENS5_IJSI_SC_EEEEEEEvNS4_8identityENS4_23SM90_TMA_LOAD_MULTICASTES1D_vS1E_EENS_8epilogue10collective6detail29Sm90TmaWarpSpecializedAdapterINS1I_15DefaultEpilogueISK_SL_SL_NS1H_6thread17LinearCombinationISK_Li1EffLNS1M_9ScaleType4KindE0ELNS_15FloatRoundStyleE2ESK_EENS1_15EpilogueDefaultEEEEEvvEEEEvNT_6ParamsE,(.L_x_465 - _ZN7cutlass13device_kernelINS_4gemm6kernel13GemmUniversalIN4cute5tupleIJiiiiEEENS1_10collective13CollectiveMmaINS1_34MainloopSm90TmaGmmaWarpSpecializedILi8ENS5_IJNS4_1CILi2EEENSA_ILi1EEESC_EEENS1_32KernelTmaWarpSpecializedPingpongEEENS5_IJNSA_ILi64EEENSA_ILi384EEENSA_ILi32EEEEEENS_10bfloat16_tENS5_IJlSC_lEEESK_SL_NS4_8TiledMMAINS4_8MMA_AtomIJNS4_4SM904GMMA28MMA_64x192x16_F32BF16BF16_SSILNSP_5MajorE0ELSR_0ELNSP_7ScaleInE1ELSS_1EEEEEENS4_6LayoutINS5_IJSC_SC_SC_EEENS5_IJNSA_ILi0EEESX_SX_EEEEENS5_IJNS4_10UnderscoreES10_S10_EEEEENS4_13SM90_TMA_LOADENS4_14ComposedLayoutINS4_7SwizzleILi2ELi4ELi3EEENS4_18smem_ptr_flag_bitsILi16EEENSV_INS5_IJNSA_ILi8EEESI_EEENS5_IJSI_SC_EEEEEEEvNS4_8identityENS4_23SM90_TMA_LOAD_MULTICASTES1D_vS1E_EENS_8epilogue10collective6detail29Sm90TmaWarpSpecializedAdapterINS1I_15DefaultEpilogueISK_SL_SL_NS1H_6thread17LinearCombinationISK_Li1EffLNS1M_9ScaleType4KindE0ELNS_15FloatRoundStyleE2ESK_EENS1_15EpilogueDefaultEEEEEvvEEEEvNT_6ParamsE)
        .other          _ZN7cutlass13device_kernelINS_4gemm6kernel13GemmUniversalIN4cute5tupleIJiiiiEEENS1_10collective13CollectiveMmaINS1_34MainloopSm90TmaGmmaWarpSpecializedILi8ENS5_IJNS4_1CILi2EEENSA_ILi1EEESC_EEENS1_32KernelTmaWarpSpecializedPingpongEEENS5_IJNSA_ILi64EEENSA_ILi384EEENSA_ILi32EEEEEENS_10bfloat16_tENS5_IJlSC_lEEESK_SL_NS4_8TiledMMAINS4_8MMA_AtomIJNS4_4SM904GMMA28MMA_64x192x16_F32BF16BF16_SSILNSP_5MajorE0ELSR_0ELNSP_7ScaleInE1ELSS_1EEEEEENS4_6LayoutINS5_IJSC_SC_SC_EEENS5_IJNSA_ILi0EEESX_SX_EEEEENS5_IJNS4_10UnderscoreES10_S10_EEEEENS4_13SM90_TMA_LOADENS4_14ComposedLayoutINS4_7SwizzleILi2ELi4ELi3EEENS4_18smem_ptr_flag_bitsILi16EEENSV_INS5_IJNSA_ILi8EEESI_EEENS5_IJSI_SC_EEEEEEEvNS4_8identityENS4_23SM90_TMA_LOAD_MULTICASTES1D_vS1E_EENS_8epilogue10collective6detail29Sm90TmaWarpSpecializedAdapterINS1I_15DefaultEpilogueISK_SL_SL_NS1H_6thread17LinearCombinationISK_Li1EffLNS1M_9ScaleType4KindE0ELNS_15FloatRoundStyleE2ESK_EENS1_15EpilogueDefaultEEEEEvvEEEEvNT_6ParamsE,@"STO_CUDA_ENTRY STV_DEFAULT"
_ZN7cutlass13device_kernelINS_4gemm6kernel13GemmUniversalIN4cute5tupleIJiiiiEEENS1_10collective13CollectiveMmaINS1_34MainloopSm90TmaGmmaWarpSpecializedILi8ENS5_IJNS4_1CILi2EEENSA_ILi1EEESC_EEENS1_32KernelTmaWarpSpecializedPingpongEEENS5_IJNSA_ILi64EEENSA_ILi384EEENSA_ILi32EEEEEENS_10bfloat16_tENS5_IJlSC_lEEESK_SL_NS4_8TiledMMAINS4_8MMA_AtomIJNS4_4SM904GMMA28MMA_64x192x16_F32BF16BF16_SSILNSP_5MajorE0ELSR_0ELNSP_7ScaleInE1ELSS_1EEEEEENS4_6LayoutINS5_IJSC_SC_SC_EEENS5_IJNSA_ILi0EEESX_SX_EEEEENS5_IJNS4_10UnderscoreES10_S10_EEEEENS4_13SM90_TMA_LOADENS4_14ComposedLayoutINS4_7SwizzleILi2ELi4ELi3EEENS4_18smem_ptr_flag_bitsILi16EEENSV_INS5_IJNSA_ILi8EEESI_EEENS5_IJSI_SC_EEEEEEEvNS4_8identityENS4_23SM90_TMA_LOAD_MULTICASTES1D_vS1E_EENS_8epilogue10collective6detail29Sm90TmaWarpSpecializedAdapterINS1I_15DefaultEpilogueISK_SL_SL_NS1H_6thread17LinearCombinationISK_Li1EffLNS1M_9ScaleType4KindE0ELNS_15FloatRoundStyleE2ESK_EENS1_15EpilogueDefaultEEEEEvvEEEEvNT_6ParamsE:
[----:B------:R-:W0:Y:S02]  /*0000*/  LDC R1, c[0x0][0x28] ;  /* 0x00000a00ff017b82 */ /* 0x000e240000000800 */
[----:B0-----:R-:W-:Y:S01]  /*0010*/  VIADD R1, R1, 0xfffffff8 ;  /* 0xfffffff801017836 */ /* 0x001fe20000000000 */
[----:B------:R-:W0:Y:S01]  /*0020*/  S2R R3, SR_TID.X ;  /* 0x0000000000037919 */ /* 0x000e220000002100 */
[----:B------:R-:W-:Y:S01]  /*0030*/  ELECT P0, URZ, PT ;  /* 0x00000000003f782f */ /* 0x000fe20003800000 */
[----:B------:R-:W-:Y:S01]  /*0040*/  BSSY B0, `(.L_x_0) ;  /* 0x0000014000007945 */ /* 0x000fe20003800000 */
[--C-:B0-----:R-:W-:Y:S02]  /*0050*/  SHF.R.U32.HI R0, RZ, 0x5, R3.reuse ;  /* 0x00000005ff007819 */ /* 0x101fe40000011603 */
[----:B------:R-:W-:-:S03]  /*0060*/  SHF.R.U32.HI R5, RZ, 0x7, R3 ;  /* 0x00000007ff057819 */ /* 0x000fc60000011603 */
[----:B------:R-:W0:Y:S02]  /*0070*/  SHFL.IDX PT, R2, R0, RZ, 0x1f ;  /* 0x00001fff00027589 */ /* 0x000e2400000e0000 */
[----:B0-----:R-:W-:Y:S02]  /*0080*/  R2UR UR6, R2 ;  /* 0x00000000020672ca */ /* 0x001fe400000e0000 */
[----:B------:R0:W1:Y:S11]  /*0090*/  SHFL.IDX PT, R2, R5, RZ, 0x1f ;  /* 0x00001fff05027589 */ /* 0x00007600000e0000 */
[----:B------:R-:W-:-:S02]  /*00a0*/  USHF.R.S32.HI UR4, URZ, 0x1f, UR6 ;  /* 0x0000001f3f047899 */ /* 0x000fc40008011406 */
[----:B------:R-:W-:Y:S02]  /*00b0*/  ISETP.NE.OR P0, PT, RZ, UR6, !P0 ;  /* 0x00000006ff007c0c */ /* 0x000fe4000c705670 */
[----:B------:R-:W-:-:S04]  /*00c0*/  ULEA.HI UR4, UR4, UR6, URZ, 0x2 ;  /* 0x0000000604047291 */ /* 0x000fc8000f8f103f */
[----:B------:R-:W-:-:S04]  /*00d0*/  ULOP3.LUT UR4, UR4, 0xfffffffc, URZ, 0xc0, !UPT ;  /* 0xfffffffc04047892 */ /* 0x000fc8000f8ec03f */
[----:B------:R-:W-:-:S03]  /*00e0*/  UIADD3 UR6, UR6, -UR4, URZ ;  /* 0x8000000406067290 */ /* 0x000fc6000fffe03f */
[----:B01----:R-:W-:Y:S09]  /*00f0*/  @P0 BRA `(.L_x_1) ;  /* 0x0000000000200947 */ /* 0x003ff20003800000 */
[----:B------:R-:W-:Y:S02]  /*0100*/  ULDC.64 UR4, c[0x0][0x198] ;  /* 0x0000660000047ab9 */ /* 0x000fe40000000a00 */
[----:B------:R-:W-:Y:S02]  /*0110*/  UIADD3 UR8, UP0, UR4, 0xf0, URZ ;  /* 0x000000f004087890 */ /* 0x000fe4000ff1e03f */
[----:B------:R-:W-:Y:S02]  /*0120*/  UIADD3 UR4, UP1, UR4, 0x1f0, URZ ;  /* 0x000001f004047890 */ /* 0x000fe4000ff3e03f */
[----:B------:R-:W-:Y:S02]  /*0130*/  UIADD3.X UR9, URZ, UR5, URZ, UP0, !UPT ;  /* 0x000000053f097290 */ /* 0x000fe400087fe43f */
[----:B------:R-:W-:-:S07]  /*0140*/  UIADD3.X UR5, URZ, UR5, URZ, UP1, !UPT ;  /* 0x000000053f057290 */ /* 0x000fce0008ffe43f */
[----:B------:R0:W-:Y:S02]  /*0150*/  UTMACCTL.PF [UR8] ;  /* 0x00000000080079b9 */ /* 0x0001e40008040000 */
[----:B------:R0:W-:Y:S02]  /*0160*/  UTMACCTL.PF [UR4] ;  /* 0x00000000040079b9 */ /* 0x0001e40008040000 */
[----:B0-----:R-:W-:Y:S01]  /*0170*/  NOP ;  /* 0x0000000000007918 */ /* 0x001fe20000000000 */
.L_x_1:
[----:B------:R-:W-:Y:S05]  /*0180*/  BSYNC B0 ;  /* 0x0000000000007941 */ /* 0x000fea0003800000 */
.L_x_0:
[----:B------:R-:W0:Y:S01]  /*0190*/  SHFL.IDX PT, R6, R0, RZ, 0x1f ;  /* 0x00001fff00067589 */ /* 0x000e2200000e0000 */
[----:B------:R-:W-:Y:S01]  /*01a0*/  R2UR UR19, R2 ;  /* 0x00000000021372ca */ /* 0x000fe200000e0000 */
[----:B------:R-:W-:-:S04]  /*01b0*/  UISETP.NE.AND UP0, UPT, UR6, 0x3, UPT ;  /* 0x000000030600788c */ /* 0x000fc8000bf05270 */
[----:B------:R-:W-:-:S08]  /*01c0*/  UISETP.EQ.OR UP0, UPT, UR6, URZ, !UP0 ;  /* 0x0000003f0600728c */ /* 0x000fd0000c702670 */
[----:B------:R-:W-:Y:S02]  /*01d0*/  UIADD3 UR16, UR19, -0x1, URZ ;  /* 0xffffffff13107890 */ /* 0x000fe4000fffe03f */
[----:B------:R-:W-:Y:S02]  /*01e0*/  UISETP.EQ.AND UP0, UPT, UR19, URZ, UP0 ;  /* 0x0000003f1300728c */ /* 0x000fe40008702270 */
[----:B------:R-:W-:Y:S02]  /*01f0*/  UISETP.GE.U32.AND UP1, UPT, UR16, 0x2, UPT ;  /* 0x000000021000788c */ /* 0x000fe4000bf26070 */
[----:B------:R-:W-:Y:S01]  /*0200*/  USEL UR36, URZ, 0x1, !UP0 ;  /* 0x000000013f247887 */ /* 0x000fe2000c000000 */
[----:B0-----:R-:W-:-:S03]  /*0210*/  ISETP.NE.AND P0, PT, R6, RZ, PT ;  /* 0x000000ff0600720c */ /* 0x001fc60003f05270 */
[----:B------:R-:W-:-:S10]  /*0220*/  USEL UR36, UR36, 0x2, UP1 ;  /* 0x0000000224247887 */ /* 0x000fd40008800000 */
[----:B------:R-:W-:Y:S05]  /*0230*/  @P0 BRA `(.L_x_2) ;  /* 0x0000000000840947 */ /* 0x000fea0003800000 */
[----:B------:R-:W-:Y:S01]  /*0240*/  ELECT P0, URZ, PT ;  /* 0x00000000003f782f */ /* 0x000fe20003800000 */
[----:B------:R-:W-:-:S12]  /*0250*/  BSSY B0, `(.L_x_2) ;  /* 0x000001f000007945 */ /* 0x000fd80003800000 */
[----:B------:R-:W-:Y:S05]  /*0260*/  @!P0 BRA `(.L_x_3) ;  /* 0x0000000000748947 */ /* 0x000fea0003800000 */
[----:B------:R-:W0:Y:S01]  /*0270*/  S2UR UR7, SR_CgaCtaId ;  /* 0x00000000000779c3 */ /* 0x000e220000008800 */
[----:B------:R-:W-:Y:S01]  /*0280*/  UMOV UR4, 0x400 ;  /* 0x0000040000047882 */ /* 0x000fe20000000000 */
[----:B------:R-:W-:Y:S01]  /*0290*/  UMOV UR5, 0x1 ;  /* 0x0000000100057882 */ /* 0x000fe20000000000 */
[----:B------:R-:W-:Y:S02]  /*02a0*/  UMOV UR8, 0x2 ;  /* 0x0000000200087882 */ /* 0x000fe40000000000 */
[----:B------:R-:W-:-:S04]  /*02b0*/  UIADD3 UR8, -UR8, 0x100000, URZ ;  /* 0x0010000008087890 */ /* 0x000fc8000fffe13f */
[----:B------:R-:W-:Y:S02]  /*02c0*/  USHF.L.U32 UR9, UR8, 0xb, URZ ;  /* 0x0000000b08097899 */ /* 0x000fe4000800063f */
[----:B------:R-:W-:Y:S02]  /*02d0*/  USHF.L.U32 UR8, UR8, 0x1, URZ ;  /* 0x0000000108087899 */ /* 0x000fe4000800063f */
[----:B0-----:R-:W-:Y:S02]  /*02e0*/  ULEA UR7, UR7, UR4, 0x18 ;  /* 0x0000000407077291 */ /* 0x001fe4000f8ec03f */
[----:B------:R-:W-:-:S04]  /*02f0*/  UIADD3 UR4, -UR5, 0x100000, URZ ;  /* 0x0010000005047890 */ /* 0x000fc8000fffe13f */
[----:B------:R-:W-:Y:S02]  /*0300*/  USHF.L.U32 UR5, UR4, 0xb, URZ ;  /* 0x0000000b04057899 */ /* 0x000fe4000800063f */
[----:B------:R-:W-:Y:S01]  /*0310*/  USHF.L.U32 UR4, UR4, 0x1, URZ ;  /* 0x0000000104047899 */ /* 0x000fe2000800063f */
[----:B------:R-:W0:Y:S11]  /*0320*/  FENCE.VIEW.ASYNC.S ;  /* 0x00000000000073c6 */ /* 0x000e360000000000 */
[----:B0-----:R0:W1:Y:S01]  /*0330*/  SYNCS.EXCH.64 URZ, [UR7], UR4 ;  /* 0x00000004073f75b2 */ /* 0x0010620008000100 */
[----:B------:R0:W2:Y:S01]  /*0340*/  SYNCS.EXCH.64 URZ, [UR7+0x40], UR8 ;  /* 0x00004008073f75b2 */ /* 0x0000a20008000100 */
[----:B------:R0:W3:Y:S01]  /*0350*/  SYNCS.EXCH.64 URZ, [UR7+0x8], UR4 ;  /* 0x00000804073f75b2 */ /* 0x0000e20008000100 */
[----:B------:R0:W4:Y:S01]  /*0360*/  SYNCS.EXCH.64 URZ, [UR7+0x48], UR8 ;  /* 0x00004808073f75b2 */ /* 0x0001220008000100 */
[----:B------:R0:W0:Y:S01]  /*0370*/  SYNCS.EXCH.64 URZ, [UR7+0x10], UR4 ;  /* 0x00001004073f75b2 */ /* 0x0000220008000100 */
        /* <DEDUP_REMOVED lines=11> */
[----:B------:R-:W-:Y:S01]  /*0430*/  NOP ;  /* 0x0000000000007918 */ /* 0x000fe20000000000 */
.L_x_3:
[----:B0-----:R-:W-:Y:S05]  /*0440*/  BSYNC B0 ;  /* 0x0000000000007941 */ /* 0x001fea0003800000 */
.L_x_2:
[----:B------:R-:W0:Y:S01]  /*0450*/  S2UR UR11, SR_CTAID.X ;  /* 0x00000000000b79c3 */ /* 0x000e220000002500 */
[----:B------:R-:W-:Y:S01]  /*0460*/  SHF.R.S32.HI R2, RZ, 0x1f, R3 ;  /* 0x0000001fff027819 */ /* 0x000fe20000011403 */
[----:B------:R-:W5:Y:S01]  /*0470*/  SHFL.IDX PT, R7, R0, RZ, 0x1f ;  /* 0x00001fff00077589 */ /* 0x000f6200000e0000 */
[----:B------:R-:W-:Y:S02]  /*0480*/  ELECT P0, URZ, PT ;  /* 0x00000000003f782f */ /* 0x000fe40003800000 */
[----:B------:R-:W-:Y:S01]  /*0490*/  SHF.R.S32.HI R11, RZ, 0x1f, R6 ;  /* 0x0000001fff0b7819 */ /* 0x000fe20000011406 */
[----:B------:R-:W-:Y:S01]  /*04a0*/  ULDC UR4, c[0x0][0x150] ;  /* 0x0000540000047ab9 */ /* 0x000fe20000000800 */
[----:B------:R-:W-:Y:S01]  /*04b0*/  LEA.HI R2, R2, R3, RZ, 0x7 ;  /* 0x0000000302027211 */ /* 0x000fe200078f38ff */
[----:B------:R-:W1:Y:S01]  /*04c0*/  SHFL.IDX PT, R8, R0, RZ, 0x1f ;  /* 0x00001fff00087589 */ /* 0x000e6200000e0000 */
[----:B------:R-:W2:Y:S01]  /*04d0*/  S2UR UR9, SR_CTAID.Y ;  /* 0x00000000000979c3 */ /* 0x000ea20000002600 */
[----:B------:R-:W-:-:S02]  /*04e0*/  ELECT P1, URZ, PT ;  /* 0x00000000003f782f */ /* 0x000fc40003820000 */
[----:B------:R-:W-:Y:S01]  /*04f0*/  LOP3.LUT R2, R2, 0xffffff80, RZ, 0xc0, !PT ;  /* 0xffffff8002027812 */ /* 0x000fe200078ec0ff */
[----:B------:R-:W-:Y:S01]  /*0500*/  ULDC UR7, c[0x0][0x144] ;  /* 0x0000510000077ab9 */ /* 0x000fe20000000800 */
[----:B------:R-:W-:Y:S01]  /*0510*/  LEA.HI R11, R11, R6, RZ, 0x2 ;  /* 0x000000060b0b7211 */ /* 0x000fe200078f10ff */
[----:B------:R-:W3:Y:S01]  /*0520*/  SHFL.IDX PT, R5, R5, RZ, 0x1f ;  /* 0x00001fff05057589 */ /* 0x000ee200000e0000 */
[----:B------:R-:W-:Y:S01]  /*0530*/  UMOV UR13, 0x80 ;  /* 0x00000080000d7882 */ /* 0x000fe20000000000 */
[----:B------:R-:W-:Y:S01]  /*0540*/  IMAD.IADD R4, R3, 0x1, -R2 ;  /* 0x0000000103047824 */ /* 0x000fe200078e0a02 */
[----:B------:R-:W-:Y:S01]  /*0550*/  LOP3.LUT R11, R11, 0x3ffffffc, RZ, 0xc0, !PT ;  /* 0x3ffffffc0b0b7812 */ /* 0x000fe200078ec0ff */
[----:B------:R-:W-:Y:S01]  /*0560*/  NOP ;  /* 0x0000000000007918 */ /* 0x000fe20000000000 */
[----:B------:R-:W-:Y:S01]  /*0570*/  NOP ;  /* 0x0000000000007918 */ /* 0x000fe20000000000 */
[----:B------:R-:W-:Y:S01]  /*0580*/  ULDC UR18, c[0x0][0x148] ;  /* 0x0000520000127ab9 */ /* 0x000fe20000000800 */
[----:B------:R-:W-:Y:S01]  /*0590*/  SHF.R.S32.HI R9, RZ, 0x1f, R4 ;  /* 0x0000001fff097819 */ /* 0x000fe20000011404 */
[----:B------:R-:W-:Y:S01]  /*05a0*/  IMAD.IADD R11, R6, 0x1, -R11 ;  /* 0x00000001060b7824 */ /* 0x000fe200078e0a0b */
[----:B------:R-:W-:Y:S01]  /*05b0*/  ISETP.NE.AND P2, PT, RZ, UR19, PT ;  /* 0x00000013ff007c0c */ /* 0x000fe2000bf45270 */
[----:B------:R-:W-:Y:S01]  /*05c0*/  IMAD.MOV.U32 R18, RZ, RZ, 0x1 ;  /* 0x00000001ff127424 */ /* 0x000fe200078e00ff */
[----:B0-----:R-:W-:-:S02]  /*05d0*/  I2FP.F32.U32 R10, UR11 ;  /* 0x0000000b000a7c45 */ /* 0x001fc40008201000 */
[----:B------:R-:W-:Y:S02]  /*05e0*/  LEA.HI R2, R9, R4, RZ, 0x3 ;  /* 0x0000000409027211 */ /* 0x000fe400078f18ff */
[----:B-----5:R-:W-:Y:S01]  /*05f0*/  ISETP.NE.OR P0, PT, R7, RZ, !P0 ;  /* 0x000000ff0700720c */ /* 0x020fe20004705670 */
[----:B------:R-:W-:Y:S01]  /*0600*/  FMUL R10, R10, UR4 ;  /* 0x000000040a0a7c20 */ /* 0x000fe20008400000 */
[--C-:B------:R-:W-:Y:S01]  /*0610*/  SHF.R.S32.HI R7, RZ, 0x3, R2.reuse ;  /* 0x00000003ff077819 */ /* 0x100fe20000011402 */
[----:B------:R-:W-:Y:S01]  /*0620*/  ULDC UR4, c[0x0][0x154] ;  /* 0x0000550000047ab9 */ /* 0x000fe20000000800 */
[----:B------:R-:W-:Y:S02]  /*0630*/  SHF.R.S32.HI R2, RZ, 0x1f, R2 ;  /* 0x0000001fff027819 */ /* 0x000fe40000011402 */
[----:B-1----:R-:W-:Y:S01]  /*0640*/  ISETP.NE.OR P1, PT, R8, RZ, !P1 ;  /* 0x000000ff0800720c */ /* 0x002fe20004f25670 */
[----:B------:R-:W0:Y:S01]  /*0650*/  F2I.U32.TRUNC.NTZ R10, R10 ;  /* 0x0000000a000a7305 */ /* 0x000e22000020f000 */
[----:B------:R-:W-:-:S02]  /*0660*/  LEA.HI R2, R2, R7, RZ, 0x2 ;  /* 0x0000000702027211 */ /* 0x000fc400078f10ff */
[----:B--2---:R-:W-:Y:S02]  /*0670*/  I2FP.F32.U32 R0, UR9 ;  /* 0x0000000900007c45 */ /* 0x004fe40008201000 */
[----:B------:R-:W-:Y:S01]  /*0680*/  LOP3.LUT R2, R2, 0xfffffffc, RZ, 0xc0, !PT ;  /* 0xfffffffc02027812 */ /* 0x000fe200078ec0ff */
[----:B------:R-:W-:Y:S02]  /*0690*/  VOTEU.ALL UP0, P0 ;  /* 0x00000000003f7886 */ /* 0x000fe40000000000 */
[----:B------:R-:W-:Y:S02]  /*06a0*/  FMUL R6, R0, UR4 ;  /* 0x0000000400067c20 */ /* 0x000fe40008400000 */
[----:B------:R-:W-:Y:S01]  /*06b0*/  IMAD.IADD R2, R7, 0x1, -R2 ;  /* 0x0000000107027824 */ /* 0x000fe200078e0a02 */
[----:B------:R-:W1:Y:S01]  /*06c0*/  @!UP0 S2UR UR12, SR_CgaCtaId ;  /* 0x00000000000c89c3 */ /* 0x000e620000008800 */
[----:B------:R-:W-:Y:S01]  /*06d0*/  VOTEU.ALL UP1, P1 ;  /* 0x00000000003f7886 */ /* 0x000fe20000820000 */
[----:B------:R-:W-:Y:S01]  /*06e0*/  @!UP0 UMOV UR8, 0x400 ;  /* 0x0000040000088882 */ /* 0x000fe20000000000 */
[----:B------:R-:W-:Y:S01]  /*06f0*/  IMAD R2, R11, 0x4, R2 ;  /* 0x000000040b027824 */ /* 0x000fe200078e0202 */
[----:B0-----:R-:W-:Y:S01]  /*0700*/  R2UR UR4, R10 ;  /* 0x000000000a0472ca */ /* 0x001fe200000e0000 */
[----:B------:R-:W0:Y:S01]  /*0710*/  F2I.U32.TRUNC.NTZ R6, R6 ;  /* 0x0000000600067305 */ /* 0x000e22000020f000 */
[----:B------:R-:W-:Y:S01]  /*0720*/  @!UP1 UMOV UR14, 0x400 ;  /* 0x00000400000e9882 */ /* 0x000fe20000000000 */
[C---:B------:R-:W-:Y:S01]  /*0730*/  IMAD.SHL.U32 R19, R2.reuse, 0x4, RZ ;  /* 0x0000000402137824 */ /* 0x040fe200078e00ff */
[----:B------:R-:W-:Y:S01]  /*0740*/  LEA.HI R0, R2, R2, RZ, 0x1 ;  /* 0x0000000202007211 */ /* 0x000fe200078f08ff */
[----:B------:R-:W2:Y:S01]  /*0750*/  @!UP1 S2UR UR15, SR_CgaCtaId ;  /* 0x00000000000f99c3 */ /* 0x000ea20000008800 */
[----:B------:R-:W-:Y:S01]  /*0760*/  VOTEU.ALL UP2, P1 ;  /* 0x00000000003f7886 */ /* 0x000fe20000840000 */
[----:B------:R-:W-:Y:S01]  /*0770*/  VOTEU.ALL UP3, P1 ;  /* 0x00000000003f7886 */ /* 0x000fe20000860000 */
[----:B------:R-:W-:Y:S01]  /*0780*/  LOP3.LUT R7, R0, 0xfffffffe, RZ, 0xc0, !PT ;  /* 0xfffffffe00077812 */ /* 0x000fe200078ec0ff */
[----:B------:R-:W-:Y:S01]  /*0790*/  VOTEU.ALL UP4, P1 ;  /* 0x00000000003f7886 */ /* 0x000fe20000880000 */
[----:B------:R-:W-:Y:S01]  /*07a0*/  LOP3.LUT R19, R2, 0xc, R19, 0x78, !PT ;  /* 0x0000000c02137812 */ /* 0x000fe200078e7813 */
[----:B------:R-:W-:-:S02]  /*07b0*/  VOTEU.ALL UP5, P1 ;  /* 0x00000000003f7886 */ /* 0x000fc400008a0000 */
[----:B------:R-:W-:Y:S01]  /*07c0*/  IMAD.IADD R7, R2, 0x1, -R7 ;  /* 0x0000000102077824 */ /* 0x000fe200078e0a07 */
[----:B------:R-:W-:Y:S01]  /*07d0*/  UIADD3 UR4, -UR4, URZ, URZ ;  /* 0x0000003f04047290 */ /* 0x000fe2000fffe13f */
[----:B------:R-:W5:Y:S01]  /*07e0*/  LDC R2, c[0x0][0x140] ;  /* 0x00005000ff027b82 */ /* 0x000f620000000800 */
[----:B0-----:R-:W-:Y:S02]  /*07f0*/  R2UR UR10, R6 ;  /* 0x00000000060a72ca */ /* 0x001fe400000e0000 */
[----:B------:R-:W-:Y:S02]  /*0800*/  UIMAD UR7, UR7, UR4, UR11 ;  /* 0x00000004070772a4 */ /* 0x000fe4000f8e020b */
[----:B-1----:R-:W-:Y:S01]  /*0810*/  @!UP0 ULEA UR8, UR12, UR8, 0x18 ;  /* 0x000000080c088291 */ /* 0x002fe2000f8ec03f */
[----:B------:R-:W-:Y:S01]  /*0820*/  UMOV UR4, 0x20 ;  /* 0x0000002000047882 */ /* 0x000fe20000000000 */
[----:B------:R-:W-:-:S04]  /*0830*/  @!UP1 UIADD3 UR12, -UR13, 0x100000, URZ ;  /* 0x001000000d0c9890 */ /* 0x000fc8000fffe13f */
[----:B------:R-:W-:Y:S02]  /*0840*/  @!UP1 USHF.L.U32 UR13, UR12, 0xb, URZ ;  /* 0x0000000b0c0d9899 */ /* 0x000fe4000800063f */
[----:B------:R-:W-:Y:S01]  /*0850*/  @!UP1 USHF.L.U32 UR12, UR12, 0x1, URZ ;  /* 0x000000010c0c9899 */ /* 0x000fe2000800063f */
[----:B------:R-:W-:Y:S01]  /*0860*/  ISETP.NE.AND P3, PT, R7, UR7, PT ;  /* 0x0000000707007c0c */ /* 0x000fe2000bf65270 */
[----:B------:R-:W-:-:S04]  /*0870*/  @!UP0 UIADD3 UR4, -UR4, 0x100000, URZ ;  /* 0x0010000004048890 */ /* 0x000fc8000fffe13f */
[----:B------:R-:W-:Y:S02]  /*0880*/  @!UP0 USHF.L.U32 UR5, UR4, 0xb, URZ ;  /* 0x0000000b04058899 */ /* 0x000fe4000800063f */
[----:B------:R-:W-:Y:S01]  /*0890*/  @!UP0 USHF.L.U32 UR4, UR4, 0x1, URZ ;  /* 0x0000000104048899 */ /* 0x000fe2000800063f */
[----:B------:R-:W-:Y:S01]  /*08a0*/  VOTEU.ALL UP0, P0 ;  /* 0x00000000003f7886 */ /* 0x000fe20000000000 */
[----:B--2---:R-:W-:Y:S01]  /*08b0*/  @!UP1 ULEA UR14, UR15, UR14, 0x18 ;  /* 0x0000000e0f0e9291 */ /* 0x004fe2000f8ec03f */
[----:B------:R-:W-:Y:S01]  /*08c0*/  VOTEU.ALL UP1, P0 ;  /* 0x00000000003f7886 */ /* 0x000fe20000020000 */
[----:B------:R-:W-:Y:S01]  /*08d0*/  UIADD3 UR10, -UR10, URZ, URZ ;  /* 0x0000003f0a0a7290 */ /* 0x000fe2000fffe13f */
[----:B------:R-:W-:Y:S01]  /*08e0*/  LOP3.LUT P0, RZ, R4, 0x7, RZ, 0xc0, !PT ;  /* 0x0000000704ff7812 */ /* 0x000fe2000780c0ff */
[----:B------:R-:W0:Y:S06]  /*08f0*/  FENCE.VIEW.ASYNC.S ;  /* 0x00000000000073c6 */ /* 0x000e2c0000000000 */
[----:B0-----:R-:W0:Y:S01]  /*0900*/  @!UP0 SYNCS.EXCH.64 URZ, [UR8+0xb0], UR4 ;  /* 0x0000b004083f85b2 */ /* 0x001e220008000100 */
[----:B------:R-:W-:-:S02]  /*0910*/  @P3 LEA.HI R0, R19, R19, RZ, 0x1 ;  /* 0x0000001313003211 */ /* 0x000fc400078f08ff */
[----:B-----5:R-:W-:Y:S02]  /*0920*/  ISETP.EQ.U32.AND P1, PT, R2, 0x1, PT ;  /* 0x000000010200780c */ /* 0x020fe40003f22070 */
[----:B------:R-:W-:Y:S02]  /*0930*/  @P3 SHF.R.S32.HI R0, RZ, 0x1, R0 ;  /* 0x00000001ff003819 */ /* 0x000fe40000011400 */
[----:B------:R-:W-:Y:S01]  /*0940*/  ISETP.LT.U32.AND P0, PT, R19, 0x2, !P0 ;  /* 0x000000021300780c */ /* 0x000fe20004701070 */
[----:B------:R1:W2:Y:S01]  /*0950*/  @!UP1 SYNCS.EXCH.64 URZ, [UR8+0xb8], UR4 ;  /* 0x0000b804083f95b2 */ /* 0x0002a20008000100 */
[----:B------:R-:W-:Y:S01]  /*0960*/  NOP ;  /* 0x0000000000007918 */ /* 0x000fe20000000000 */
[----:B-1----:R-:W-:Y:S01]  /*0970*/  UIMAD UR4, UR18, UR10, UR9 ;  /* 0x0000000a120472a4 */ /* 0x002fe2000f8e0209 */
[----:B---3--:R-:W-:Y:S02]  /*0980*/  R2UR UR8, R5 ;  /* 0x00000000050872ca */ /* 0x008fe400000e0000 */
[----:B------:R-:W-:Y:S01]  /*0990*/  SEL R5, RZ, 0x1, !P0 ;  /* 0x00000001ff057807 */ /* 0x000fe20004000000 */
[----:B------:R1:W3:Y:S02]  /*09a0*/  @!UP2 SYNCS.EXCH.64 URZ, [UR14+0x90], UR12 ;  /* 0x0000900c0e3fa5b2 */ /* 0x0002e40008000100 */
[----:B------:R-:W-:-:S04]  /*09b0*/  @P3 ISETP.NE.AND P4, PT, R0, UR4, PT ;  /* 0x0000000400003c0c */ /* 0x000fc8000bf85270 */
[----:B------:R-:W-:-:S04]  /*09c0*/  @P3 SEL R18, RZ, 0x1, P4 ;  /* 0x00000001ff123807 */ /* 0x000fc80002000000 */
[----:B------:R-:W-:Y:S01]  /*09d0*/  LOP3.LUT R18, R18, R5, RZ, 0xc0, !PT ;  /* 0x0000000512127212 */ /* 0x000fe200078ec0ff */
[----:B------:R1:W0:Y:S01]  /*09e0*/  @!UP3 SYNCS.EXCH.64 URZ, [UR14+0x98], UR12 ;  /* 0x0000980c0e3fb5b2 */ /* 0x0002220008000100 */
[----:B------:R1:W0:Y:S01]  /*09f0*/  @!UP4 SYNCS.EXCH.64 URZ, [UR14+0xa0], UR12 ;  /* 0x0000a00c0e3fc5b2 */ /* 0x0002220008000100 */
[----:B------:R1:W0:Y:S01]  /*0a00*/  @!UP5 SYNCS.EXCH.64 URZ, [UR14+0xa8], UR12 ;  /* 0x0000a80c0e3fd5b2 */ /* 0x0002220008000100 */
[----:B------:R-:W-:Y:S01]  /*0a10*/  NOP ;  /* 0x0000000000007918 */ /* 0x000fe20000000000 */
[----:B-1----:R-:W-:Y:S05]  /*0a20*/  @!P1 BRA `(.L_x_4) ;  /* 0x0000000000089947 */ /* 0x002fea0003800000 */
[----:B0-234-:R-:W-:Y:S01]  /*0a30*/  UCGABAR_ARV ;  /* 0x00000000000079c7 */ /* 0x01dfe20008000000 */
[----:B------:R-:W-:Y:S05]  /*0a40*/  BRA `(.L_x_5) ;  /* 0x0000000000047947 */ /* 0x000fea0003800000 */
.L_x_4:
[----:B0-234-:R-:W-:Y:S01]  /*0a50*/  NOP ;  /* 0x0000000000007918 */ /* 0x01dfe20000000000 */
.L_x_5:
[----:B------:R-:W-:Y:S01]  /*0a60*/  ULDC.64 UR4, c[0x0][0x598] ;  /* 0x0001660000047ab9 */ /* 0x000fe20000000a00 */
[----:B------:R-:W-:Y:S01]  /*0a70*/  ULDC.64 UR54, c[0x0][0x208] ;  /* 0x0000820000367ab9 */ /* 0x000fe20000000a00 */
[----:B------:R-:W-:-:S04]  /*0a80*/  ISETP.NE.U32.AND P0, PT, RZ, UR4, PT ;  /* 0x00000004ff007c0c */ /* 0x000fc8000bf05070 */
[----:B------:R-:W-:-:S13]  /*0a90*/  ISETP.NE.AND.EX P0, PT, RZ, UR5, PT, P0 ;  /* 0x00000005ff007c0c */ /* 0x000fda000bf05300 */
[----:B------:R-:W-:Y:S05]  /*0aa0*/  @!P0 BRA `(.L_x_6) ;  /* 0x00000000001c8947 */ /* 0x000fea0003800000 */
[----:B------:R-:W0:Y:S02]  /*0ab0*/  LDC.64 R6, c[0x0][0x598] ;  /* 0x00016600ff067b82 */ /* 0x000e240000000a00 */
[----:B0-----:R-:W2:Y:S02]  /*0ac0*/  LDG.E.64 R6, desc[UR54][R6.64] ;  /* 0x0000003606067981 */ /* 0x001ea4000c1e1b00 */
[----:B--2---:R-:W-:-:S04]  /*0ad0*/  ISETP.NE.U32.AND P0, PT, R6, RZ, PT ;  /* 0x000000ff0600720c */ /* 0x004fc80003f05070 */
[----:B------:R-:W-:-:S13]  /*0ae0*/  ISETP.NE.AND.EX P0, PT, R7, RZ, PT, P0 ;  /* 0x000000ff0700720c */ /* 0x000fda0003f05300 */
[----:B------:R-:W-:Y:S05]  /*0af0*/  @!P0 BRA `(.L_x_6) ;  /* 0x0000000000088947 */ /* 0x000fea0003800000 */
[----:B------:R0:W5:Y:S01]  /*0b00*/  LD.E R2, desc[UR54][R6.64] ;  /* 0x0000003606027980 */ /* 0x000162000c101900 */
[----:B------:R-:W-:Y:S05]  /*0b10*/  BRA `(.L_x_7) ;  /* 0x0000000000247947 */ /* 0x000fea0003800000 */
.L_x_6:
[----:B------:R-:W-:Y:S02]  /*0b20*/  ULDC.64 UR4, c[0x0][0x588] ;  /* 0x0001620000047ab9 */ /* 0x000fe40000000a00 */
[----:B------:R-:W-:-:S04]  /*0b30*/  ISETP.NE.U32.AND P0, PT, RZ, UR4, PT ;  /* 0x00000004ff007c0c */ /* 0x000fc8000bf05070 */
[----:B------:R-:W-:-:S13]  /*0b40*/  ISETP.NE.AND.EX P0, PT, RZ, UR5, PT, P0 ;  /* 0x00000005ff007c0c */ /* 0x000fda000bf05300 */
[----:B------:R-:W-:Y:S05]  /*0b50*/  @!P0 BRA `(.L_x_8) ;  /* 0x00000000000c8947 */ /* 0x000fea0003800000 */
[----:B------:R-:W0:Y:S02]  /*0b60*/  LDC.64 R6, c[0x0][0x588] ;  /* 0x00016200ff067b82 */ /* 0x000e240000000a00 */
[----:B0-----:R1:W5:Y:S01]  /*0b70*/  LDG.E R2, desc[UR54][R6.64] ;  /* 0x0000003606027981 */ /* 0x001362000c1e1900 */
[----:B------:R-:W-:Y:S05]  /*0b80*/  BRA `(.L_x_7) ;  /* 0x0000000000087947 */ /* 0x000fea0003800000 */
.L_x_8:
[----:B------:R-:W-:Y:S02]  /*0b90*/  ULDC UR4, c[0x0][0x580] ;  /* 0x0001600000047ab9 */ /* 0x000fe40000000800 */
[----:B------:R-:W-:-:S07]  /*0ba0*/  IMAD.U32 R2, RZ, RZ, UR4 ;  /* 0x00000004ff027e24 */ /* 0x000fce000f8e00ff */
.L_x_7:
[----:B------:R-:W-:Y:S02]  /*0bb0*/  ULDC.64 UR4, c[0x0][0x5a0] ;  /* 0x0001680000047ab9 */ /* 0x000fe40000000a00 */
[----:B------:R-:W-:-:S04]  /*0bc0*/  ISETP.NE.U32.AND P0, PT, RZ, UR4, PT ;  /* 0x00000004ff007c0c */ /* 0x000fc8000bf05070 */
[----:B------:R-:W-:-:S13]  /*0bd0*/  ISETP.NE.AND.EX P0, PT, RZ, UR5, PT, P0 ;  /* 0x00000005ff007c0c */ /* 0x000fda000bf05300 */
[----:B------:R-:W-:Y:S05]  /*0be0*/  @!P0 BRA `(.L_x_9) ;  /* 0x00000000001c8947 */ /* 0x000fea0003800000 */
[----:B01----:R-:W0:Y:S02]  /*0bf0*/  LDC.64 R6, c[0x0][0x5a0] ;  /* 0x00016800ff067b82 */ /* 0x003e240000000a00 */
[----:B0-----:R-:W2:Y:S02]  /*0c00*/  LDG.E.64 R6, desc[UR54][R6.64] ;  /* 0x0000003606067981 */ /* 0x001ea4000c1e1b00 */
[----:B--2---:R-:W-:-:S04]  /*0c10*/  ISETP.NE.U32.AND P0, PT, R6, RZ, PT ;  /* 0x000000ff0600720c */ /* 0x004fc80003f05070 */
[----:B------:R-:W-:-:S13]  /*0c20*/  ISETP.NE.AND.EX P0, PT, R7, RZ, PT, P0 ;  /* 0x000000ff0700720c */ /* 0x000fda0003f05300 */
[----:B------:R-:W-:Y:S05]  /*0c30*/  @!P0 BRA `(.L_x_9) ;  /* 0x0000000000088947 */ /* 0x000fea0003800000 */
[----:B------:R0:W5:Y:S01]  /*0c40*/  LD.E R16, desc[UR54][R6.64] ;  /* 0x0000003606107980 */ /* 0x000162000c101900 */
[----:B------:R-:W-:Y:S05]  /*0c50*/  BRA `(.L_x_10) ;  /* 0x0000000000247947 */ /* 0x000fea0003800000 */
.L_x_9:
[----:B------:R-:W-:Y:S02]  /*0c60*/  ULDC.64 UR4, c[0x0][0x590] ;  /* 0x0001640000047ab9 */ /* 0x000fe40000000a00 */
[----:B------:R-:W-:-:S04]  /*0c70*/  ISETP.NE.U32.AND P0, PT, RZ, UR4, PT ;  /* 0x00000004ff007c0c */ /* 0x000fc8000bf05070 */
[----:B------:R-:W-:-:S13]  /*0c80*/  ISETP.NE.AND.EX P0, PT, RZ, UR5, PT, P0 ;  /* 0x00000005ff007c0c */ /* 0x000fda000bf05300 */
[----:B------:R-:W-:Y:S05]  /*0c90*/  @!P0 BRA `(.L_x_11) ;  /* 0x00000000000c8947 */ /* 0x000fea0003800000 */
[----:B------:R-:W2:Y:S02]  /*0ca0*/  LDC.64 R16, c[0x0][0x590] ;  /* 0x00016400ff107b82 */ /* 0x000ea40000000a00 */
[----:B--2---:R2:W5:Y:S01]  /*0cb0*/  LDG.E R16, desc[UR54][R16.64] ;  /* 0x0000003610107981 */ /* 0x004562000c1e1900 */
[----:B------:R-:W-:Y:S05]  /*0cc0*/  BRA `(.L_x_10) ;  /* 0x0000000000087947 */ /* 0x000fea0003800000 */
.L_x_11:
[----:B------:R-:W-:Y:S02]  /*0cd0*/  ULDC UR4, c[0x0][0x584] ;  /* 0x0001610000047ab9 */ /* 0x000fe40000000800 */
[----:B------:R-:W-:-:S07]  /*0ce0*/  IMAD.U32 R16, RZ, RZ, UR4 ;  /* 0x00000004ff107e24 */ /* 0x000fce000f8e00ff */
.L_x_10:
[----:B------:R-:W-:Y:S01]  /*0cf0*/  ULDC UR4, c[0x0][0x65c] ;  /* 0x0001970000047ab9 */ /* 0x000fe20000000800 */
[----:B01----:R-:W0:Y:S01]  /*0d00*/  LDC.64 R6, c[0x0][0x650] ;  /* 0x00019400ff067b82 */ /* 0x003e220000000a00 */
[----:B------:R-:W-:Y:S01]  /*0d10*/  UISETP.NE.AND UP2, UPT, UR4, 0x1, UPT ;  /* 0x000000010400788c */ /* 0x000fe2000bf45270 */
[----:B------:R-:W-:Y:S01]  /*0d20*/  IMAD.MOV.U32 R5, RZ, RZ, -0x1 ;  /* 0xffffffffff057424 */ /* 0x000fe200078e00ff */
[----:B------:R-:W-:Y:S01]  /*0d30*/  UISETP.NE.AND UP0, UPT, UR19, 0x2, UPT ;  /* 0x000000021300788c */ /* 0x000fe2000bf05270 */
[----:B--2---:R-:W-:Y:S01]  /*0d40*/  IMAD.MOV.U32 R17, RZ, RZ, -0x1 ;  /* 0xffffffffff117424 */ /* 0x004fe200078e00ff */
[----:B------:R-:W-:-:S07]  /*0d50*/  UP2UR UR38, UPR, URZ, 0x4 ;  /* 0x000000043f267883 */ /* 0x000fce0008000000 */
[----:B------:R-:W-:Y:S01]  /*0d60*/  @UP2 ULDC UR14, c[0x0][0x10] ;  /* 0x00000400000e2ab9 */ /* 0x000fe20000000800 */
[----:B------:R-:W-:Y:S01]  /*0d70*/  @UP2 UMOV UR4, UR9 ;  /* 0x0000000900042c82 */ /* 0x000fe20008000000 */
[----:B------:R-:W-:Y:S01]  /*0d80*/  @UP2 UMOV UR5, URZ ;  /* 0x0000003f00052c82 */ /* 0x000fe20008000000 */
[----:B------:R-:W-:Y:S01]  /*0d90*/  @!UP2 ULDC UR17, c[0x0][0xc] ;  /* 0x000003000011aab9 */ /* 0x000fe20000000800 */
[----:B------:R-:W-:Y:S01]  /*0da0*/  @UP2 UIMAD.WIDE.U32 UR14, UR11, UR14, UR4 ;  /* 0x0000000e0b0e22a5 */ /* 0x000fe2000f8e0004 */
[----:B------:R-:W-:Y:S02]  /*0db0*/  ULDC UR12, c[0x0][0xc] ;  /* 0x00000300000c7ab9 */ /* 0x000fe40000000800 */
[----:B------:R-:W-:Y:S01]  /*0dc0*/  @UP2 UMOV UR4, URZ ;  /* 0x0000003f00042c82 */ /* 0x000fe20008000000 */
[----:B------:R-:W-:Y:S01]  /*0dd0*/  UMOV UR5, URZ ;  /* 0x0000003f00057c82 */ /* 0x000fe20008000000 */
[----:B------:R-:W-:Y:S01]  /*0de0*/  @UP2 UIADD3 UR15, UR15, UR4, URZ ;  /* 0x000000040f0f2290 */ /* 0x000fe2000fffe03f */
[----:B------:R-:W-:-:S02]  /*0df0*/  ULDC UR13, c[0x0][0x10] ;  /* 0x00000400000d7ab9 */ /* 0x000fc40000000800 */
[----:B------:R-:W-:Y:S01]  /*0e00*/  UMOV UR4, UR11 ;  /* 0x0000000b00047c82 */ /* 0x000fe20008000000 */
[----:B------:R-:W-:Y:S02]  /*0e10*/  UIMAD.WIDE.U32 UR12, UR12, UR13, URZ ;  /* 0x0000000d0c0c72a5 */ /* 0x000fe4000f8e003f */
[----:B------:R-:W-:Y:S01]  /*0e20*/  @!UP2 UIMAD.WIDE.U32 UR4, UR9, UR17, UR4 ;  /* 0x000000110904a2a5 */ /* 0x000fe2000f8e0004 */
[----:B------:R-:W-:Y:S02]  /*0e30*/  ULDC UR11, c[0x0][0x14] ;  /* 0x00000500000b7ab9 */ /* 0x000fe40000000800 */
[----:B------:R-:W-:Y:S02]  /*0e40*/  UIMAD.WIDE.U32 UR52, UR12, UR11, URZ ;  /* 0x0000000b0c3472a5 */ /* 0x000fe4000f8e003f */
[----:B------:R-:W-:Y:S02]  /*0e50*/  UIMAD UR37, UR13, UR11, URZ ;  /* 0x0000000b0d2572a4 */ /* 0x000fe4000f8e023f */
[----:B------:R-:W-:Y:S01]  /*0e60*/  @!UP2 UMOV UR14, UR4 ;  /* 0x00000004000eac82 */ /* 0x000fe20008000000 */
[----:B------:R-:W-:Y:S01]  /*0e70*/  @!UP2 UMOV UR15, UR5 ;  /* 0x00000005000fac82 */ /* 0x000fe20008000000 */
[----:B------:R-:W-:-:S02]  /*0e80*/  UIADD3 UR4, UP1, UR14, UR52, URZ ;  /* 0x000000340e047290 */ /* 0x000fc4000ff3e03f */
[----:B------:R-:W-:Y:S02]  /*0e90*/  UIADD3 UR37, UR53, UR37, URZ ;  /* 0x0000002535257290 */ /* 0x000fe4000fffe03f */
[----:B------:R-:W-:Y:S02]  /*0ea0*/  USEL UR4, UR4, UR14, !UP0 ;  /* 0x0000000e04047287 */ /* 0x000fe4000c000000 */
[----:B------:R-:W-:-:S04]  /*0eb0*/  UIADD3.X UR5, UR15, UR37, URZ, UP1, !UPT ;  /* 0x000000250f057290 */ /* 0x000fc80008ffe43f */
[----:B0-----:R-:W-:Y:S01]  /*0ec0*/  ISETP.LE.U32.AND P0, PT, R6, UR4, PT ;  /* 0x0000000406007c0c */ /* 0x001fe2000bf03070 */
[----:B------:R-:W-:Y:S01]  /*0ed0*/  USEL UR5, UR5, UR15, !UP0 ;  /* 0x0000000f05057287 */ /* 0x000fe2000c000000 */
[----:B------:R-:W-:Y:S02]  /*0ee0*/  IMAD.MOV.U32 R6, RZ, RZ, -0x1 ;  /* 0xffffffffff067424 */ /* 0x000fe400078e00ff */
[----:B------:R-:W-:-:S03]  /*0ef0*/  IMAD.U32 R23, RZ, RZ, UR4 ;  /* 0x00000004ff177e24 */ /* 0x000fc6000f8e00ff */
[----:B------:R0:W-:Y:S01]  /*0f00*/  STL [R1], R6 ;  /* 0x0000000601007387 */ /* 0x0001e20000100800 */
[----:B------:R-:W-:Y:S02]  /*0f10*/  IMAD.U32 R0, RZ, RZ, UR5 ;  /* 0x00000005ff007e24 */ /* 0x000fe4000f8e00ff */
[----:B------:R-:W-:Y:S01]  /*0f20*/  IMAD.U32 R22, RZ, RZ, UR5 ;  /* 0x00000005ff167e24 */ /* 0x000fe2000f8e00ff */
[----:B------:R0:W-:Y:S02]  /*0f30*/  STL [R1+0x4], R5 ;  /* 0x0000040501007387 */ /* 0x0001e40000100800 */
[----:B------:R-:W-:Y:S02]  /*0f40*/  ISETP.GE.U32.AND.EX P0, PT, R0, R7, PT, P0 ;  /* 0x000000070000720c */ /* 0x000fe40003f06100 */
[----:B------:R-:W-:-:S11]  /*0f50*/  PRMT R0, RZ, 0x7610, R0 ;  /* 0x00007610ff007816 */ /* 0x000fd60000000000 */
[----:B0-----:R-:W-:Y:S05]  /*0f60*/  @P0 BRA `(.L_x_12) ;  /* 0x0000000400580947 */ /* 0x001fea0003800000 */
[----:B------:R-:W-:Y:S01]  /*0f70*/  ULDC.64 UR20, c[0x0][0x628] ;  /* 0x00018a0000147ab9 */ /* 0x000fe20000000a00 */
[C---:B------:R-:W-:Y:S01]  /*0f80*/  R2UR UR22, R23.reuse ;  /* 0x00000000171672ca */ /* 0x040fe200000e0000 */
[----:B------:R-:W-:Y:S01]  /*0f90*/  ULDC UR19, c[0x0][0x630] ;  /* 0x00018c0000137ab9 */ /* 0x000fe20000000800 */
[----:B------:R-:W-:Y:S02]  /*0fa0*/  ISETP.NE.U32.AND P0, PT, RZ, UR20, PT ;  /* 0x00000014ff007c0c */ /* 0x000fe4000bf05070 */
[----:B------:R-:W-:Y:S02]  /*0fb0*/  R2UR UR4, R23 ;  /* 0x00000000170472ca */ /* 0x000fe400000e0000 */
[----:B------:R-:W-:Y:S02]  /*0fc0*/  ISETP.NE.AND.EX P0, PT, RZ, UR21, PT, P0 ;  /* 0x00000015ff007c0c */ /* 0x000fe4000bf05300 */
[----:B------:R-:W-:-:S11]  /*0fd0*/  R2UR UR5, R22 ;  /* 0x00000000160572ca */ /* 0x000fd600000e0000 */
[----:B------:R-:W-:Y:S05]  /*0fe0*/  @!P0 BRA `(.L_x_13) ;  /* 0x0000000000308947 */ /* 0x000fea0003800000 */
[----:B------:R-:W-:Y:S01]  /*0ff0*/  R2UR UR4, R23 ;  /* 0x00000000170472ca */ /* 0x000fe200000e0000 */
[----:B------:R-:W-:Y:S01]  /*1000*/  ULDC UR11, c[0x0][0x634] ;  /* 0x00018d00000b7ab9 */ /* 0x000fe20000000800 */
[----:B------:R-:W-:-:S11]  /*1010*/  R2UR UR17, R22 ;  /* 0x00000000161172ca */ /* 0x000fd600000e0000 */
[----:B------:R-:W-:-:S04]  /*1020*/  UIADD3 UR11, UP1, UR4, UR11, URZ ;  /* 0x0000000b040b7290 */ /* 0x000fc8000ff3e03f */
[----:B------:R-:W-:-:S04]  /*1030*/  UIADD3.X UR17, URZ, UR17, URZ, UP1, !UPT ;  /* 0x000000113f117290 */ /* 0x000fc80008ffe43f */
[----:B------:R-:W-:-:S04]  /*1040*/  UIMAD.WIDE.U32 UR4, UR17, UR20, URZ ;  /* 0x00000014110472a5 */ /* 0x000fc8000f8e003f */
[----:B------:R-:W-:Y:S02]  /*1050*/  UIMAD.WIDE.U32 UR12, UP1, UR11, UR21, UR4 ;  /* 0x000000150b0c72a5 */ /* 0x000fe4000f820004 */
[----:B------:R-:W-:Y:S02]  /*1060*/  UIMAD.WIDE.U32 UR4, UR11, UR20, URZ ;  /* 0x000000140b0472a5 */ /* 0x000fe4000f8e003f */
[----:B------:R-:W-:Y:S02]  /*1070*/  UIADD3.X UR15, URZ, URZ, URZ, UP1, !UPT ;  /* 0x0000003f3f0f7290 */ /* 0x000fe40008ffe43f */
[----:B------:R-:W-:Y:S01]  /*1080*/  UIADD3 URZ, UP1, UR5, UR12, URZ ;  /* 0x0000000c053f7290 */ /* 0x000fe2000ff3e03f */
[----:B------:R-:W-:-:S03]  /*1090*/  UMOV UR14, UR13 ;  /* 0x0000000d000e7c82 */ /* 0x000fc60008000000 */
[----:B------:R-:W-:-:S12]  /*10a0*/  UIMAD.WIDE.U32.X UR4, UR17, UR21, UR14, UP1 ;  /* 0x00000015110472a5 */ /* 0x000fd800088e040e */
.L_x_13:
[----:B------:R-:W-:Y:S01]  /*10b0*/  USHF.R.U64 UR4, UR4, UR19, UR5 ;  /* 0x0000001304047299 */ /* 0x000fe20008001205 */
[----:B------:R-:W-:Y:S01]  /*10c0*/  R2UR UR13, R22 ;  /* 0x00000000160d72ca */ /* 0x000fe200000e0000 */
[----:B------:R-:W-:Y:S02]  /*10d0*/  USHF.R.U32.HI UR5, URZ, UR19, UR5 ;  /* 0x000000133f057299 */ /* 0x000fe40008011605 */
[----:B------:R-:W-:Y:S01]  /*10e0*/  UIADD3 UR11, UP1, URZ, -UR4, URZ ;  /* 0x800000043f0b7290 */ /* 0x000fe2000ff3e03f */
[----:B------:R-:W-:Y:S01]  /*10f0*/  ULDC.64 UR14, c[0x0][0x620] ;  /* 0x00018800000e7ab9 */ /* 0x000fe20000000a00 */
[----:B------:R-:W-:Y:S02]  /*1100*/  UMOV UR12, UR22 ;  /* 0x00000016000c7c82 */ /* 0x000fe40008000000 */
[----:B------:R-:W-:Y:S02]  /*1110*/  UIADD3.X UR5, URZ, ~UR5, URZ, UP1, !UPT ;  /* 0x800000053f057290 */ /* 0x000fe40008ffe43f */
[----:B------:R-:W-:-:S02]  /*1120*/  UISETP.NE.AND UP2, UPT, UR38, URZ, UPT ;  /* 0x0000003f2600728c */ /* 0x000fc4000bf45270 */
[----:B------:R-:W-:Y:S02]  /*1130*/  UIMAD UR5, UR5, UR14, URZ ;  /* 0x0000000e050572a4 */ /* 0x000fe4000f8e023f */
[----:B------:R-:W-:Y:S02]  /*1140*/  UIMAD.WIDE.U32 UR12, UR11, UR14, UR12 ;  /* 0x0000000e0b0c72a5 */ /* 0x000fe4000f8e000c */
[----:B------:R-:W-:Y:S01]  /*1150*/  UIMAD UR11, UR11, UR15, UR5 ;  /* 0x0000000f0b0b72a4 */ /* 0x000fe2000f8e0205 */
[----:B------:R-:W-:Y:S02]  /*1160*/  ULDC UR14, c[0x0][0x618] ;  /* 0x00018600000e7ab9 */ /* 0x000fe40000000800 */
[----:B------:R-:W-:Y:S01]  /*1170*/  ULDC UR15, c[0x0][0x608] ;  /* 0x00018200000f7ab9 */ /* 0x000fe20000000800 */
[----:B------:R-:W-:Y:S02]  /*1180*/  UIADD3 UR11, UR13, UR11, URZ ;  /* 0x0000000b0d0b7290 */ /* 0x000fe4000fffe03f */
[----:B------:R-:W-:-:S02]  /*1190*/  @UP2 UIMAD UR7, UR18, UR10, UR9 ;  /* 0x0000000a120722a4 */ /* 0x000fc4000f8e0209 */
[----:B------:R-:W-:Y:S02]  /*11a0*/  USHF.R.U64 UR22, UR12, UR14, UR11 ;  /* 0x0000000e0c167299 */ /* 0x000fe4000800120b */
[----:B------:R-:W-:Y:S01]  /*11b0*/  USHF.R.U32.HI UR12, URZ, UR14, UR11 ;  /* 0x0000000e3f0c7299 */ /* 0x000fe2000801160b */
[----:B------:R-:W-:Y:S02]  /*11c0*/  ULDC UR23, c[0x0][0x658] ;  /* 0x0001960000177ab9 */ /* 0x000fe40000000800 */
[----:B------:R-:W-:Y:S01]  /*11d0*/  ULDC.64 UR10, c[0x0][0x640] ;  /* 0x00019000000a7ab9 */ /* 0x000fe20000000a00 */
[----:B------:R-:W-:Y:S01]  /*11e0*/  USHF.R.U64 UR27, UR22, UR15, UR12 ;  /* 0x0000000f161b7299 */ /* 0x000fe2000800120c */
[----:B------:R-:W-:Y:S01]  /*11f0*/  ISETP.NE.U32.AND P0, PT, RZ, UR10, PT ;  /* 0x0000000aff007c0c */ /* 0x000fe2000bf05070 */
[----:B------:R-:W-:Y:S01]  /*1200*/  USHF.R.U32.HI UR12, URZ, UR15, UR12 ;  /* 0x0000000f3f0c7299 */ /* 0x000fe2000801160c */
[----:B------:R-:W-:Y:S02]  /*1210*/  UMOV UR9, 0xffffffff ;  /* 0xffffffff00097882 */ /* 0x000fe40000000000 */
[----:B------:R-:W-:Y:S01]  /*1220*/  ISETP.NE.AND.EX P0, PT, RZ, UR11, PT, P0 ;  /* 0x0000000bff007c0c */ /* 0x000fe2000bf05300 */
[----:B------:R-:W-:-:S02]  /*1230*/  USHF.L.U32 UR9, UR9, UR23, URZ ;  /* 0x0000001709097299 */ /* 0x000fc4000800063f */
[----:B------:R-:W-:Y:S01]  /*1240*/  USHF.R.U64 UR28, UR27, UR23, UR12 ;  /* 0x000000171b1c7299 */ /* 0x000fe2000800120c */
[----:B------:R-:W-:Y:S01]  /*1250*/  ULDC UR5, c[0x0][0x600] ;  /* 0x0001800000057ab9 */ /* 0x000fe20000000800 */
[----:B------:R-:W-:Y:S02]  /*1260*/  ULOP3.LUT UR17, URZ, UR9, URZ, 0x33, !UPT ;  /* 0x000000093f117292 */ /* 0x000fe4000f8e333f */
[----:B------:R-:W-:Y:S02]  /*1270*/  UIADD3 UR21, UR5, -0x1, URZ ;  /* 0xffffffff05157890 */ /* 0x000fe4000fffe03f */
[----:B------:R-:W-:Y:S01]  /*1280*/  USHF.R.U32.HI UR12, URZ, UR23, UR12 ;  /* 0x000000173f0c7299 */ /* 0x000fe2000801160c */
[----:B------:R-:W-:Y:S01]  /*1290*/  ULDC UR24, c[0x0][0x648] ;  /* 0x0001920000187ab9 */ /* 0x000fe20000000800 */
[----:B------:R-:W-:Y:S01]  /*12a0*/  ULDC UR25, c[0x0][0x638] ;  /* 0x00018e0000197ab9 */ /* 0x000fe20000000800 */
[----:B------:R-:W-:Y:S01]  /*12b0*/  UMOV UR26, 0x1 ;  /* 0x00000001001a7882 */ /* 0x000fe20000000000 */
[----:B------:R-:W-:Y:S01]  /*12c0*/  UMOV UR9, UR28 ;  /* 0x0000001c00097c82 */ /* 0x000fe20008000000 */
[----:B------:R-:W-:Y:S07]  /*12d0*/  @!P0 BRA `(.L_x_14) ;  /* 0x0000000000308947 */ /* 0x000fee0003800000 */
[----:B------:R-:W-:Y:S02]  /*12e0*/  ULDC UR9, c[0x0][0x64c] ;  /* 0x0001930000097ab9 */ /* 0x000fe40000000800 */
        /* <DEDUP_REMOVED lines=8> */
[----:B------:R-:W-:-:S07]  /*1370*/  UIMAD.WIDE.U32.X UR10, UR20, UR11, UR18, UP1 ;  /* 0x0000000b140a72a5 */ /* 0x000fce00088e0412 */
[----:B------:R-:W-:Y:S01]  /*1380*/  UMOV UR9, UR10 ;  /* 0x0000000a00097c82 */ /* 0x000fe20008000000 */
[----:B------:R-:W-:-:S05]  /*1390*/  UMOV UR12, UR11 ;  /* 0x0000000b000c7c82 */ /* 0x000fca0008000000 */
.L_x_14:
[----:B------:R-:W-:Y:S01]  /*13a0*/  USHF.R.U64 UR10, UR9, UR24, UR12 ;  /* 0x00000018090a7299 */ /* 0x000fe2000800120c */
[----:B------:R-:W-:Y:S01]  /*13b0*/  IMAD.MOV.U32 R0, RZ, RZ, 0x1 ;  /* 0x00000001ff007424 */ /* 0x000fe200078e00ff */
[----:B------:R-:W-:Y:S01]  /*13c0*/  USHF.L.U32 UR9, UR26, UR23, URZ ;  /* 0x000000171a097299 */ /* 0x000fe2000800063f */
[----:B------:R-:W-:Y:S01]  /*13d0*/  IMAD.U32 R17, RZ, RZ, UR4 ;  /* 0x00000004ff117e24 */ /* 0x000fe2000f8e00ff */
[----:B------:R-:W-:Y:S02]  /*13e0*/  ULOP3.LUT UR17, UR27, UR17, URZ, 0xc0, !UPT ;  /* 0x000000111b117292 */ /* 0x000fe4000f8ec03f */
[----:B------:R-:W-:Y:S02]  /*13f0*/  UIADD3 UR11, -UR10, URZ, URZ ;  /* 0x0000003f0a0b7290 */ /* 0x000fe4000fffe13f */
[----:B------:R-:W-:Y:S02]  /*1400*/  UIMAD UR17, UR9, UR10, UR17 ;  /* 0x0000000a091172a4 */ /* 0x000fe4000f8e0211 */
[----:B------:R-:W-:-:S02]  /*1410*/  ULOP3.LUT UR21, UR22, UR21, URZ, 0xc0, !UPT ;  /* 0x0000001516157292 */ /* 0x000fc4000f8ec03f */
[----:B------:R-:W-:Y:S01]  /*1420*/  UIMAD UR9, UR11, UR25, UR28 ;  /* 0x000000190b0972a4 */ /* 0x000fe2000f8e021c */
[----:B------:R-:W-:Y:S01]  /*1430*/  ULDC UR10, c[0x0][0x610] ;  /* 0x00018400000a7ab9 */ /* 0x000fe20000000800 */
[----:B------:R-:W-:Y:S02]  /*1440*/  UISETP.NE.AND UP1, UPT, UR38, URZ, UPT ;  /* 0x0000003f2600728c */ /* 0x000fe4000bf25270 */
[----:B------:R-:W-:Y:S02]  /*1450*/  UIMAD UR7, UR17, UR10, UR7 ;  /* 0x0000000a110772a4 */ /* 0x000fe4000f8e0207 */
[----:B------:R-:W-:-:S04]  /*1460*/  UIMAD UR9, UR9, UR5, UR21 ;  /* 0x00000005090972a4 */ /* 0x000fc8000f8e0215 */
[----:B------:R-:W-:Y:S02]  /*1470*/  USEL UR5, UR9, UR7, !UP1 ;  /* 0x0000000709057287 */ /* 0x000fe4000c800000 */
[----:B------:R-:W-:-:S04]  /*1480*/  USEL UR7, UR7, UR9, !UP1 ;  /* 0x0000000907077287 */ /* 0x000fc8000c800000 */
[----:B------:R-:W-:Y:S02]  /*1490*/  IMAD.U32 R6, RZ, RZ, UR5 ;  /* 0x00000005ff067e24 */ /* 0x000fe4000f8e00ff */
[----:B------:R-:W-:-:S05]  /*14a0*/  IMAD.U32 R5, RZ, RZ, UR7 ;  /* 0x00000007ff057e24 */ /* 0x000fca000f8e00ff */
[----:B------:R0:W-:Y:S04]  /*14b0*/  STL [R1], R5 ;  /* 0x0000000501007387 */ /* 0x0001e80000100800 */
[----:B------:R0:W-:Y:S02]  /*14c0*/  STL [R1+0x4], R6 ;  /* 0x0000040601007387 */ /* 0x0001e40000100800 */
.L_x_12:
[----:B------:R-:W-:Y:S05]  /*14d0*/  @!P1 BRA `(.L_x_15) ;  /* 0x00000000000c9947 */ /* 0x000fea0003800000 */
[----:B------:R-:W-:Y:S01]  /*14e0*/  UCGABAR_WAIT ;  /* 0x0000000000007dc7 */ /* 0x000fe20008000000 */
[----:B------:R-:W-:Y:S01]  /*14f0*/  CCTL.IVALL ;  /* 0x00000000ff00798f */ /* 0x000fe20002000000 */
[----:B------:R-:W-:Y:S05]  /*1500*/  BRA `(.L_x_16) ;  /* 0x0000000000047947 */ /* 0x000fea0003800000 */
.L_x_15:
[----:B------:R-:W-:Y:S06]  /*1510*/  BAR.SYNC.DEFER_BLOCKING 0x0 ;  /* 0x0000000000007b1d */ /* 0x000fec0000010000 */
.L_x_16:
[----:B------:R-:W-:Y:S02]  /*1520*/  ULDC UR4, c[0x0][0x28c] ;  /* 0x0000a30000047ab9 */ /* 0x000fe40000000800 */
[----:B------:R-:W-:-:S04]  /*1530*/  UIADD3 UR4, UR4, 0x1f, URZ ;  /* 0x0000001f04047890 */ /* 0x000fc8000fffe03f */
[----:B------:R-:W-:-:S04]  /*1540*/  USHF.R.S32.HI UR5, URZ, 0x1f, UR4 ;  /* 0x0000001f3f057899 */ /* 0x000fc80008011404 */
[----:B------:R-:W-:-:S04]  /*1550*/  ULEA.HI UR5, UR5, UR4, URZ, 0x5 ;  /* 0x0000000405057291 */ /* 0x000fc8000f8f283f */
[----:B------:R-:W-:Y:S01]  /*1560*/  USHF.R.S32.HI UR39, URZ, 0x5, UR5 ;  /* 0x000000053f277899 */ /* 0x000fe20008011405 */
[----:B------:R-:W-:Y:S11]  /*1570*/  @!P2 BRA `(.L_x_17) ;  /* 0x000000e800f4a947 */ /* 0x000ff60003800000 */
[----:B------:R-:W-:-:S06]  /*1580*/  UISETP.GT.U32.AND UP1, UPT, UR16, 0x1, UPT ;  /* 0x000000011000788c */ /* 0x000fcc000bf24070 */
[----:B------:R-:W-:-:S13]  /*1590*/  PLOP3.LUT P0, PT, PT, PT, UP1, 0x80, 0x0 ;  /* 0x000000000000781c */ /* 0x000fda0003f0f018 */
[----:B------:R-:W-:Y:S05]  /*15a0*/  @P0 EXIT ;  /* 0x000000000000094d */ /* 0x000fea0003800000 */
.L_x_18:
[----:B------:R-:W-:-:S08]  /*15b0*/  NOP ;  /* 0x0000000000007918 */ /* 0x000fd00000000000 */
[----:B------:R-:W1:Y:S02]  /*15c0*/  USETMAXREG.TRY_ALLOC.CTAPOOL UP1, 0xe8 ;  /* 0x000000e8000079c8 */ /* 0x000e640008020600 */
[----:B-1----:R-:W-:-:S13]  /*15d0*/  PLOP3.LUT P0, PT, PT, PT, UP1, 0x80, 0x0 ;  /* 0x000000000000781c */ /* 0x002fda0003f0f018 */
[----:B------:R-:W-:Y:S05]  /*15e0*/  @!P0 BRA `(.L_x_18) ;  /* 0xfffffffc00f08947 */ /* 0x000fea000383ffff */
[----:B------:R-:W-:-:S13]  /*15f0*/  LOP3.LUT P0, RZ, R0, 0xff, RZ, 0xc0, !PT ;  /* 0x000000ff00ff7812 */ /* 0x000fda000780c0ff */
[----:B------:R-:W-:Y:S05]  /*1600*/  @!P0 EXIT ;  /* 0x000000000000894d */ /* 0x000fea0003800000 */
[----:B------:R-:W1:Y:S01]  /*1610*/  S2UR UR5, SR_CgaCtaId ;  /* 0x00000000000579c3 */ /* 0x000e620000008800 */
[CC--:B------:R-:W-:Y:S01]  /*1620*/  LEA.HI R0, R9.reuse, R4.reuse, RZ, 0x2 ;  /* 0x0000000409007211 */ /* 0x0c0fe200078f10ff */
[----:B------:R-:W-:Y:S01]  /*1630*/  USHF.R.U32.HI UR4, URZ, 0x3, UR39 ;  /* 0x000000033f047899 */ /* 0x000fe20008011627 */
[----:B------:R-:W-:Y:S01]  /*1640*/  LEA.HI R9, R9, R4, RZ, 0x5 ;  /* 0x0000000409097211 */ /* 0x000fe200078f28ff */
[----:B------:R-:W-:Y:S01]  /*1650*/  UIADD3 UR8, UR8, -0x1, URZ ;  /* 0xffffffff08087890 */ /* 0x000fe2000fffe03f */
[--C-:B------:R-:W-:Y:S01]  /*1660*/  SHF.R.S32.HI R228, RZ, 0x2, R0.reuse ;  /* 0x00000002ffe47819 */ /* 0x100fe20000011400 */
[----:B------:R-:W-:Y:S01]  /*1670*/  ULOP3.LUT UR4, UR4, 0x1, URZ, 0xc0, !UPT ;  /* 0x0000000104047892 */ /* 0x000fe2000f8ec03f */
[----:B------:R-:W-:Y:S01]  /*1680*/  SHF.R.S32.HI R3, RZ, 0x1f, R0 ;  /* 0x0000001fff037819 */ /* 0x000fe20000011400 */
[----:B------:R-:W-:Y:S01]  /*1690*/  ULOP3.LUT UR42, UR39, 0x7, URZ, 0xc0, !UPT ;  /* 0x00000007272a7892 */ /* 0x000fe2000f8ec03f */
[----:B------:R-:W-:Y:S01]  /*16a0*/  SHF.R.S32.HI R9, RZ, 0x5, R9 ;  /* 0x00000005ff097819 */ /* 0x000fe20000011409 */
[----:B------:R-:W-:Y:S01]  /*16b0*/  UMOV UR41, 0x400 ;  /* 0x0000040000297882 */ /* 0x000fe20000000000 */
[----:B------:R-:W-:Y:S01]  /*16c0*/  LEA.HI R3, R3, R228, RZ, 0x3 ;  /* 0x000000e403037211 */ /* 0x000fe200078f18ff */
[----:B------:R-:W-:-:S02]  /*16d0*/  UISETP.LT.AND UP1, UPT, UR39, 0x1, UPT ;  /* 0x000000012700788c */ /* 0x000fc4000bf21270 */
[----:B------:R-:W-:Y:S01]  /*16e0*/  USHF.L.U32 UR50, UR8, 0x3, URZ ;  /* 0x0000000308327899 */ /* 0x000fe2000800063f */
[----:B------:R-:W-:Y:S01]  /*16f0*/  LOP3.LUT R3, R3, 0xfffffff8, RZ, 0xc0, !PT ;  /* 0xfffffff803037812 */ /* 0x000fe200078ec0ff */
[----:B------:R-:W-:Y:S02]  /*1700*/  USEL UR42, UR42, URZ, !UP0 ;  /* 0x0000003f2a2a7287 */ /* 0x000fe4000c000000 */
[----:B------:R-:W-:Y:S02]  /*1710*/  UISETP.EQ.U32.AND UP0, UPT, UR4, 0x1, !UP0 ;  /* 0x000000010400788c */ /* 0x000fe4000c702070 */
[----:B------:R-:W-:Y:S01]  /*1720*/  IMAD.IADD R228, R228, 0x1, -R3 ;  /* 0x00000001e4e47824 */ /* 0x000fe200078e0a03 */
[----:B------:R-:W-:Y:S01]  /*1730*/  LOP3.LUT R3, R0, 0xfffffffc, RZ, 0xc0, !PT ;  /* 0xfffffffc00037812 */ /* 0x000fe200078ec0ff */
[----:B------:R-:W-:Y:S02]  /*1740*/  USEL UR43, UR39, 0x1, UP1 ;  /* 0x00000001272b7887 */ /* 0x000fe40008800000 */
[----:B-1----:R-:W-:Y:S01]  /*1750*/  ULEA UR41, UR5, UR41, 0x18 ;  /* 0x0000002905297291 */ /* 0x002fe2000f8ec03f */
[--C-:B------:R-:W-:Y:S01]  /*1760*/  SHF.R.S32.HI R229, RZ, 0x1f, R228.reuse ;  /* 0x0000001fffe57819 */ /* 0x100fe200000114e4 */
[C-C-:B------:R-:W-:Y:S01]  /*1770*/  IMAD R227, R9.reuse, -0x10, -R228.reuse ;  /* 0xfffffff009e37824 */ /* 0x140fe200078e0ae4 */
[----:B------:R-:W-:Y:S01]  /*1780*/  ULDC UR4, c[0x0][0x284] ;  /* 0x0000a10000047ab9 */ /* 0x000fe20000000800 */
[----:B------:R-:W-:Y:S01]  /*1790*/  UISETP.NE.AND UP1, UPT, UR8, URZ, UPT ;  /* 0x0000003f0800728c */ /* 0x000fe2000bf25270 */
[----:B------:R-:W-:Y:S01]  /*17a0*/  IMAD.IADD R226, R4, 0x1, -R3 ;  /* 0x0000000104e27824 */ /* 0x000fe200078e0a03 */
[----:B------:R-:W-:Y:S01]  /*17b0*/  UIADD3 UR49, UR41, 0x90, URZ ;  /* 0x0000009029317890 */ /* 0x000fe2000fffe03f */
[----:B------:R-:W-:Y:S01]  /*17c0*/  IMAD.WIDE R228, R9, 0x10, R228 ;  /* 0x0000001009e47825 */ /* 0x000fe200078e02e4 */
[----:B------:R-:W-:-:S02]  /*17d0*/  ULOP3.LUT UR47, UR50, 0x8, URZ, 0xc0, !UPT ;  /* 0x00000008322f7892 */ /* 0x000fc4000f8ec03f */
[----:B------:R-:W-:Y:S01]  /*17e0*/  USHF.L.U32 UR40, UR39, 0x1, URZ ;  /* 0x0000000127287899 */ /* 0x000fe2000800063f */
[----:B------:R-:W-:Y:S01]  /*17f0*/  VIADD R227, R227, UR4 ;  /* 0x00000004e3e37c36 */ /* 0x000fe20008000000 */
[----:B------:R-:W-:Y:S02]  /*1800*/  UIADD3 UR43, -UR43, UR39, URZ ;  /* 0x000000272b2b7290 */ /* 0x000fe4000fffe13f */
[----:B------:R-:W-:Y:S02]  /*1810*/  ULOP3.LUT UR44, UR50, 0x8, URZ, 0xc, !UPT ;  /* 0x00000008322c7892 */ /* 0x000fe4000f8e0c3f */
[----:B------:R-:W-:Y:S02]  /*1820*/  USEL UR45, URZ, 0x1, UP1 ;  /* 0x000000013f2d7887 */ /* 0x000fe40008800000 */
[----:B------:R-:W-:Y:S02]  /*1830*/  UIADD3 UR46, UR50, UR49, URZ ;  /* 0x00000031322e7290 */ /* 0x000fe4000fffe03f */
[----:B------:R-:W-:-:S02]  /*1840*/  ULOP3.LUT UR47, UR47, 0x18, URZ, 0x3c, !UPT ;  /* 0x000000182f2f7892 */ /* 0x000fc4000f8e3c3f */
[----:B------:R-:W-:-:S12]  /*1850*/  USEL UR48, URZ, 0x1, !UP0 ;  /* 0x000000013f307887 */ /* 0x000fd8000c000000 */
.L_x_422:
[----:B0-----:R-:W-:Y:S01]  /*1860*/  IMAD.U32 R3, RZ, RZ, UR45 ;  /* 0x0000002dff037e24 */ /* 0x001fe2000f8e00ff */
[----:B------:R-:W-:Y:S01]  /*1870*/  ULDC UR4, c[0x0][0x28c] ;  /* 0x0000a30000047ab9 */ /* 0x000fe20000000800 */
[----:B------:R-:W-:Y:S01]  /*1880*/  IMAD.U32 R216, RZ, RZ, UR49 ;  /* 0x00000031ffd87e24 */ /* 0x000fe2000f8e00ff */
[----:B------:R-:W-:Y:S02]  /*1890*/  ISETP.LT.AND P1, PT, RZ, UR4, PT ;  /* 0x00000004ff007c0c */ /* 0x000fe4000bf21270 */
[----:B------:R-:W-:-:S04]  /*18a0*/  SHF.L.U32 R3, R3, 0x1f, RZ ;  /* 0x0000001f03037819 */ /* 0x000fc800000006ff */
[----:B------:R-:W1:Y:S02]  /*18b0*/  SYNCS.PHASECHK.TRANS64.TRYWAIT P0, [R216+UR50], R3 ;  /* 0x00000003d80075a7 */ /* 0x000e640008000172 */
[----:B-12345:R-:W-:Y:S05]  /*18c0*/  @!P0 BRA `(.L_x_19) ;  /* 0x000000f800e08947 */ /* 0x03efea0003800000 */
.L_x_448:
[----:B------:R-:W-:Y:S05]  /*18d0*/  @P1 BRA `(.L_x_20) ;  /* 0x0000000000401947 */ /* 0x000fea0003800000 */
[----:B-1----:R-:W-:Y:S01]  /*18e0*/  MOV R0, 0x0 ;  /* 0x0000000000007802 */ /* 0x002fe20000000f00 */
[----:B------:R-:W-:Y:S01]  /*18f0*/  ULDC.64 UR4, c[0x4][0x68] ;  /* 0x01001a0000047ab9 */ /* 0x000fe20000000a00 */
[----:B------:R-:W-:Y:S01]  /*1900*/  ULDC.64 UR6, c[0x4][0x8] ;  /* 0x0100020000067ab9 */ /* 0x000fe20000000a00 */
[----:B------:R-:W-:Y:S01]  /*1910*/  IMAD.U32 R4, RZ, RZ, UR4 ;  /* 0x00000004ff047e24 */ /* 0x000fe2000f8e00ff */
[----:B------:R1:W2:Y:S01]  /*1920*/  LDC.64 R14, c[0x4][R0] ;  /* 0x01000000000e7b82 */ /* 0x0002a20000000a00 */
[----:B0-----:R-:W-:Y:S01]  /*1930*/  IMAD.U32 R5, RZ, RZ, UR5 ;  /* 0x00000005ff057e24 */ /* 0x001fe2000f8e00ff */
[----:B------:R-:W-:Y:S01]  /*1940*/  ULDC.64 UR4, c[0x4][0x70] ;  /* 0x01001c0000047ab9 */ /* 0x000fe20000000a00 */
[----:B------:R-:W-:Y:S02]  /*1950*/  IMAD.U32 R10, RZ, RZ, UR6 ;  /* 0x00000006ff0a7e24 */ /* 0x000fe4000f8e00ff */
[----:B------:R-:W-:Y:S02]  /*1960*/  IMAD.U32 R6, RZ, RZ, UR4 ;  /* 0x00000004ff067e24 */ /* 0x000fe4000f8e00ff */
[----:B------:R-:W-:-:S02]  /*1970*/  IMAD.U32 R7, RZ, RZ, UR5 ;  /* 0x00000005ff077e24 */ /* 0x000fc4000f8e00ff */
[----:B------:R-:W-:Y:S02]  /*1980*/  IMAD.U32 R11, RZ, RZ, UR7 ;  /* 0x00000007ff0b7e24 */ /* 0x000fe4000f8e00ff */
[----:B------:R-:W-:Y:S02]  /*1990*/  IMAD.MOV.U32 R8, RZ, RZ, 0x1e1 ;  /* 0x000001e1ff087424 */ /* 0x000fe400078e00ff */
[----:B------:R-:W-:Y:S02]  /*19a0*/  IMAD.MOV.U32 R12, RZ, RZ, 0x1 ;  /* 0x00000001ff0c7424 */ /* 0x000fe400078e00ff */
[----:B-1----:R-:W-:-:S07]  /*19b0*/  IMAD.MOV.U32 R13, RZ, RZ, RZ ;  /* 0x000000ffff0d7224 */ /* 0x002fce00078e00ff */
[----:B------:R-:W-:-:S07]  /*19c0*/  LEPC R20, `(.L_x_20) ;  /* 0x000000001014794e */ /* 0x000fce0000000000 */
[----:B--2--5:R-:W-:Y:S05]  /*19d0*/  CALL.ABS.NOINC R14 ;  /* 0x000000000e007343 */ /* 0x024fea0003c00000 */
.L_x_20:
[----:B------:R-:W-:-:S06]  /*19e0*/  ULOP3.LUT UR4, UR36, 0x1, URZ, 0xfc, !UPT ;  /* 0x0000000124047892 */ /* 0x000fcc000f8efc3f */
[----:B-1----:R-:W-:-:S05]  /*19f0*/  IMAD.U32 R0, RZ, RZ, UR4 ;  /* 0x00000004ff007e24 */ /* 0x002fca000f8e00ff */
[----:B------:R-:W-:-:S13]  /*1a00*/  ISETP.NE.AND P0, PT, R0, 0x3, PT ;  /* 0x000000030000780c */ /* 0x000fda0003f05270 */
[----:B------:R-:W-:Y:S05]  /*1a10*/  @!P0 BRA `(.L_x_21) ;  /* 0x0000000000048947 */ /* 0x000fea0003800000 */
[----:B------:R-:W-:Y:S01]  /*1a20*/  BPT.TRAP 0x1 ;  /* 0x000000040000795c */ /* 0x000fe20000300000 */
.L_x_21:
[----:B------:R-:W-:Y:S02]  /*1a30*/  IMAD.U32 R3, RZ, RZ, UR42 ;  /* 0x0000002aff037e24 */ /* 0x000fe4000f8e00ff */
[----:B------:R-:W-:-:S03]  /*1a40*/  IMAD.U32 R0, RZ, RZ, UR48 ;  /* 0x00000030ff007e24 */ /* 0x000fc6000f8e00ff */
[----:B------:R-:W-:Y:S02]  /*1a50*/  LEA R3, R3, UR41, 0x3 ;  /* 0x0000002903037c11 */ /* 0x000fe4000f8e18ff */
[----:B------:R-:W-:-:S04]  /*1a60*/  SHF.L.U32 R0, R0, 0x1f, RZ ;  /* 0x0000001f00007819 */ /* 0x000fc800000006ff */
[----:B------:R1:W2:Y:S01]  /*1a70*/  SYNCS.PHASECHK.TRANS64.TRYWAIT P1, [R3+URZ], R0 ;  /* 0x00000000030075a7 */ /* 0x0002a2000802017f */
[----:B------:R-:W-:Y:S05]  /*1a80*/  @!P0 BRA `(.L_x_22) ;  /* 0x0000000000048947 */ /* 0x000fea0003800000 */
[----:B------:R-:W-:Y:S01]  /*1a90*/  BPT.TRAP 0x1 ;  /* 0x000000040000795c */ /* 0x000fe20000300000 */
.L_x_22:
[----:B------:R-:W-:-:S05]  /*1aa0*/  IMAD.U32 R4, RZ, RZ, UR43 ;  /* 0x0000002bff047e24 */ /* 0x000fca000f8e00ff */
[----:B------:R-:W-:Y:S01]  /*1ab0*/  ISETP.GE.AND P2, PT, R4, 0x1, PT ;  /* 0x000000010400780c */ /* 0x000fe20003f46270 */
[----:B--2---:R-:W-:-:S12]  /*1ac0*/  @P1 BRA `(.L_x_23) ;  /* 0x0000000000081947 */ /* 0x004fd80003800000 */
[----:B------:R-:W2:Y:S02]  /*1ad0*/  SYNCS.PHASECHK.TRANS64.TRYWAIT P1, [R3+URZ], R0 ;  /* 0x00000000030075a7 */ /* 0x000ea4000802017f */
[----:B--2---:R-:W-:Y:S05]  /*1ae0*/  @!P1 BRA `(.L_x_24) ;  /* 0x000000f800709947 */ /* 0x004fea0003800000 */
.L_x_23:
[----:B------:R-:W-:Y:S05]  /*1af0*/  WARPSYNC.ALL ;  /* 0x0000000000007948 */ /* 0x000fea0003800000 */
[----:B------:R-:W-:Y:S01]  /*1b00*/  UIADD3 UR5, UR41, 0x180, URZ ;  /* 0x0000018029057890 */ /* 0x000fe2000fffe03f */
[----:B------:R-:W-:Y:S01]  /*1b10*/  WARPGROUP.ARRIVE ;  /* 0x00000000000079c5 */ /* 0x000fe20000000000 */
[----:B------:R-:W-:Y:S02]  /*1b20*/  UIADD3 UR4, UR41, 0x8180, URZ ;  /* 0x0000818029047890 */ /* 0x000fe4000fffe03f */
[----:B------:R-:W-:Y:S02]  /*1b30*/  USHF.R.U32.HI UR5, URZ, 0x4, UR5 ;  /* 0x000000043f057899 */ /* 0x000fe40008011605 */
[----:B------:R-:W-:-:S02]  /*1b40*/  USHF.R.U32.HI UR4, URZ, 0x4, UR4 ;  /* 0x000000043f047899 */ /* 0x000fc40008011604 */
[----:B------:R-:W-:Y:S02]  /*1b50*/  ULOP3.LUT UR5, UR5, 0x3fff, URZ, 0xc0, !UPT ;  /* 0x00003fff05057892 */ /* 0x000fe4000f8ec03f */
[----:B------:R-:W-:Y:S02]  /*1b60*/  ULOP3.LUT UR4, UR4, 0x3fff, URZ, 0xc0, !UPT ;  /* 0x00003fff04047892 */ /* 0x000fe4000f8ec03f */
[----:B------:R-:W-:Y:S02]  /*1b70*/  ULOP3.LUT UR8, UR5, 0x10000, URZ, 0xfc, !UPT ;  /* 0x0001000005087892 */ /* 0x000fe4000f8efc3f */
[----:B------:R-:W-:Y:S02]  /*1b80*/  ULOP3.LUT UR9, UR4, 0x10000, URZ, 0xfc, !UPT ;  /* 0x0001000004097892 */ /* 0x000fe4000f8efc3f */
[----:B------:R-:W-:Y:S02]  /*1b90*/  ULEA UR10, UR42, UR8, 0x8 ;  /* 0x000000082a0a7291 */ /* 0x000fe4000f8e403f */
[----:B------:R-:W-:Y:S01]  /*1ba0*/  UIMAD UR11, UR42, 0x600, UR9 ;  /* 0x000006002a0b78a4 */ /* 0x000fe2000f8e0209 */
[----:B------:R-:W-:Y:S01]  /*1bb0*/  UMOV UR5, 0x80000020 ;  /* 0x8000002000057882 */ /* 0x000fe20000000000 */
[----:B------:R-:W-:-:S03]  /*1bc0*/  UMOV UR7, 0x80000020 ;  /* 0x8000002000077882 */ /* 0x000fc60000000000 */
[----:B------:R-:W-:Y:S02]  /*1bd0*/  UMOV UR4, UR10 ;  /* 0x0000000a00047c82 */ /* 0x000fe40008000000 */
[----:B------:R-:W-:Y:S02]  /*1be0*/  UMOV UR6, UR11 ;  /* 0x0000000b00067c82 */ /* 0x000fe40008000000 */
[----:B------:R-:W-:Y:S01]  /*1bf0*/  HGMMA.64x192x16.F32.BF16 R120, gdesc[UR4], RZ, !UPT, gsb0 ;  /* 0x02e00000047879f0 */ /* 0x000fe2000c0018ff */
[----:B------:R-:W-:Y:S01]  /*1c00*/  UIADD3 UR6, UR11, 0x300, URZ ;  /* 0x000003000b067890 */ /* 0x000fe2000fffe03f */
[----:B------:R-:W-:Y:S01]  /*1c10*/  UMOV UR7, 0x80000020 ;  /* 0x8000002000077882 */ /* 0x000fe20000000000 */
[----:B------:R-:W-:Y:S02]  /*1c20*/  WARPGROUP.DEPBAR.LE gsb0, 0x0 ;  /* 0x00008000000079c5 */ /* 0x000fe40000010000 */
[----:B------:R-:W-:-:S15]  /*1c30*/  WARPGROUP.ARRIVE ;  /* 0x00000000000079c5 */ /* 0x000fde0000000000 */
[----:B------:R-:W-:Y:S01]  /*1c40*/  HGMMA.64x192x16.F32.BF16 R24, gdesc[UR4], RZ, !UPT, gsb0 ;  /* 0x02e00000041879f0 */ /* 0x000fe2000c0018ff */
[----:B------:R-:W-:Y:S02]  /*1c50*/  UIADD3 UR4, UR10, 0x2, URZ ;  /* 0x000000020a047890 */ /* 0x000fe4000fffe03f */
[----:B------:R-:W-:Y:S01]  /*1c60*/  UIADD3 UR6, UR11, 0x2, URZ ;  /* 0x000000020b067890 */ /* 0x000fe2000fffe03f */
[----:B------:R-:W-:Y:S01]  /*1c70*/  UMOV UR5, 0x80000020 ;  /* 0x8000002000057882 */ /* 0x000fe20000000000 */
[----:B------:R-:W-:Y:S01]  /*1c80*/  UMOV UR7, 0x80000020 ;  /* 0x8000002000077882 */ /* 0x000fe20000000000 */
[----:B------:R-:W-:Y:S02]  /*1c90*/  WARPGROUP.DEPBAR.LE gsb0, 0x0 ;  /* 0x00008000000079c5 */ /* 0x000fe40000010000 */
[----:B------:R-:W-:-:S12]  /*1ca0*/  WARPGROUP.ARRIVE ;  /* 0x00000000000079c5 */ /* 0x000fd80000000000 */
[----:B------:R-:W-:Y:S01]  /*1cb0*/  HGMMA.64x192x16.F32.BF16 R120, gdesc[UR4], R120, gsb0 ;  /* 0x02e00000047879f0 */ /* 0x000fe20008001878 */
[----:B------:R-:W-:Y:S01]  /*1cc0*/  UIADD3 UR6, UR11, 0x302, URZ ;  /* 0x000003020b067890 */ /* 0x000fe2000fffe03f */
[----:B------:R-:W-:Y:S01]  /*1cd0*/  UMOV UR7, 0x80000020 ;  /* 0x8000002000077882 */ /* 0x000fe20000000000 */
[----:B------:R-:W-:Y:S02]  /*1ce0*/  WARPGROUP.DEPBAR.LE gsb0, 0x0 ;  /* 0x00008000000079c5 */ /* 0x000fe40000010000 */
[----:B------:R-:W-:-:S15]  /*1cf0*/  WARPGROUP.ARRIVE ;  /* 0x00000000000079c5 */ /* 0x000fde0000000000 */
[----:B------:R-:W-:Y:S03]  /*1d00*/  HGMMA.64x192x16.F32.BF16 R24, gdesc[UR4], R24, gsb0 ;  /* 0x02e00000041879f0 */ /* 0x000fe60008001818 */
[----:B------:R-:W-:Y:S02]  /*1d10*/  WARPGROUP.DEPBAR.LE gsb0, 0x0 ;  /* 0x00008000000079c5 */ /* 0x000fe40000010000 */
[----:B------:R-:W-:Y:S05]  /*1d20*/  @!P2 BRA `(.L_x_25) ;  /* 0x000000040010a947 */ /* 0x000fea0003800000 */
[----:B------:R-:W-:Y:S01]  /*1d30*/  UIADD3 UR4, UR42, 0x1, URZ ;  /* 0x000000012a047890 */ /* 0x000fe2000fffe03f */
[----:B-12---:R-:W-:Y:S01]  /*1d40*/  IMAD.U32 R0, RZ, RZ, UR43 ;  /* 0x0000002bff007e24 */ /* 0x006fe2000f8e00ff */
[----:B------:R-:W-:Y:S02]  /*1d50*/  UMOV UR11, UR42 ;  /* 0x0000002a000b7c82 */ /* 0x000fe40008000000 */
[----:B------:R-:W-:-:S04]  /*1d60*/  UISETP.NE.AND UP0, UPT, UR4, 0x8, UPT ;  /* 0x000000080400788c */ /* 0x000fc8000bf05270 */
[----:B------:R-:W-:Y:S02]  /*1d70*/  USEL UR5, URZ, 0x1, UP0 ;  /* 0x000000013f057887 */ /* 0x000fe40008000000 */
[----:B------:R-:W-:Y:S02]  /*1d80*/  USEL UR10, UR4, URZ, UP0 ;  /* 0x0000003f040a7287 */ /* 0x000fe40008000000 */
[----:B------:R-:W-:-:S06]  /*1d90*/  ULOP3.LUT UR5, UR48, UR5, URZ, 0x3c, !UPT ;  /* 0x0000000530057292 */ /* 0x000fcc000f8e3c3f */
[----:B0-----:R-:W-:-:S07]  /*1da0*/  IMAD.U32 R5, RZ, RZ, UR5 ;  /* 0x00000005ff057e24 */ /* 0x001fce000f8e00ff */
.L_x_32:
[----:B------:R-:W-:Y:S05]  /*1db0*/  @!P0 BRA `(.L_x_26) ;  /* 0x0000000000048947 */ /* 0x000fea0003800000 */
[----:B------:R-:W-:Y:S01]  /*1dc0*/  BPT.TRAP 0x1 ;  /* 0x000000040000795c */ /* 0x000fe20000300000 */
.L_x_26:
[----:B------:R-:W-:Y:S01]  /*1dd0*/  ULEA UR4, UR10, UR41, 0x3 ;  /* 0x000000290a047291 */ /* 0x000fe2000f8e183f */
[----:B------:R-:W-:-:S08]  /*1de0*/  SHF.L.U32 R3, R5, 0x1f, RZ ;  /* 0x0000001f05037819 */ /* 0x000fd000000006ff */
[----:B------:R0:W1:Y:S01]  /*1df0*/  SYNCS.PHASECHK.TRANS64.TRYWAIT P1, [UR4], R3 ;  /* 0x00000003ff0075a7 */ /* 0x0000620008020144 */
[----:B------:R-:W-:Y:S05]  /*1e00*/  @!P0 BRA `(.L_x_27) ;  /* 0x0000000000048947 */ /* 0x000fea0003800000 */
[----:B------:R-:W-:Y:S01]  /*1e10*/  BPT.TRAP 0x1 ;  /* 0x000000040000795c */ /* 0x000fe20000300000 */
.L_x_27:
[----:B-1----:R-:W-:Y:S05]  /*1e20*/  @P1 BRA `(.L_x_28) ;  /* 0x0000000000081947 */ /* 0x002fea0003800000 */
[----:B------:R-:W1:Y:S02]  /*1e30*/  SYNCS.PHASECHK.TRANS64.TRYWAIT P1, [UR4], R3 ;  /* 0x00000003ff0075a7 */ /* 0x000e640008020144 */
[----:B-1----:R-:W-:Y:S05]  /*1e40*/  @!P1 BRA `(.L_x_29) ;  /* 0x000000f400ac9947 */ /* 0x002fea0003800000 */
.L_x_28:
[----:B------:R-:W-:Y:S01]  /*1e50*/  ULEA UR12, UR10, UR8, 0x8 ;  /* 0x000000080a0c7291 */ /* 0x000fe2000f8e403f */
[----:B------:R-:W-:Y:S01]  /*1e60*/  WARPGROUP.ARRIVE ;  /* 0x00000000000079c5 */ /* 0x000fe20000000000 */
[----:B------:R-:W-:Y:S01]  /*1e70*/  UIMAD UR13, UR10, 0x600, UR9 ;  /* 0x000006000a0d78a4 */ /* 0x000fe2000f8e0209 */
[----:B------:R-:W-:Y:S01]  /*1e80*/  UMOV UR5, 0x80000020 ;  /* 0x8000002000057882 */ /* 0x000fe20000000000 */
[----:B------:R-:W-:-:S03]  /*1e90*/  UMOV UR7, 0x80000020 ;  /* 0x8000002000077882 */ /* 0x000fc60000000000 */
[----:B------:R-:W-:Y:S02]  /*1ea0*/  UMOV UR4, UR12 ;  /* 0x0000000c00047c82 */ /* 0x000fe40008000000 */
[----:B------:R-:W-:Y:S02]  /*1eb0*/  UMOV UR6, UR13 ;  /* 0x0000000d00067c82 */ /* 0x000fe40008000000 */
[----:B------:R-:W-:Y:S01]  /*1ec0*/  HGMMA.64x192x16.F32.BF16 R120, gdesc[UR4], R120, gsb0 ;  /* 0x02e00000047879f0 */ /* 0x000fe20008001878 */
[----:B------:R-:W-:Y:S01]  /*1ed0*/  UIADD3 UR6, UR13, 0x300, URZ ;  /* 0x000003000d067890 */ /* 0x000fe2000fffe03f */
[----:B------:R-:W-:Y:S01]  /*1ee0*/  UMOV UR7, 0x80000020 ;  /* 0x8000002000077882 */ /* 0x000fe20000000000 */
[----:B------:R-:W-:Y:S02]  /*1ef0*/  WARPGROUP.DEPBAR.LE gsb0, 0x0 ;  /* 0x00008000000079c5 */ /* 0x000fe40000010000 */
[----:B------:R-:W-:-:S15]  /*1f00*/  WARPGROUP.ARRIVE ;  /* 0x00000000000079c5 */ /* 0x000fde0000000000 */
[----:B------:R-:W-:Y:S01]  /*1f10*/  HGMMA.64x192x16.F32.BF16 R24, gdesc[UR4], R24, gsb0 ;  /* 0x02e00000041879f0 */ /* 0x000fe20008001818 */
        /* <DEDUP_REMOVED lines=14> */
[----:B------:R-:W-:Y:S01]  /*2000*/  BPT.TRAP 0x1 ;  /* 0x000000040000795c */ /* 0x000fe20000300000 */
.L_x_30:
[----:B------:R-:W-:-:S13]  /*2010*/  ISETP.NE.AND P1, PT, R18, RZ, PT ;  /* 0x000000ff1200720c */ /* 0x000fda0003f25270 */
[----:B------:R-:W-:-:S05]  /*2020*/  VOTEU.ANY UP0, P1 ;  /* 0x00000000003f7886 */ /* 0x000fca0000800100 */
[----:B------:R-:W-:-:S04]  /*2030*/  @UP0 ULEA UR4, UR11, UR41, 0x3 ;  /* 0x000000290b040291 */ /* 0x000fc8000f8e183f */
[----:B------:R-:W-:Y:S02]  /*2040*/  @UP0 UIADD3 UR4, UR4, 0x40, URZ ;  /* 0x0000004004040890 */ /* 0x000fe4000fffe03f */
[----:B------:R-:W-:-:S04]  /*2050*/  UISETP.GT.U32.AND UP0, UPT, UR36, 0x1, UPT ;  /* 0x000000012400788c */ /* 0x000fc8000bf04070 */
[----:B-1----:R-:W-:-:S05]  /*2060*/  IMAD.U32 R4, RZ, RZ, UR4 ;  /* 0x00000004ff047e24 */ /* 0x002fca000f8e00ff */
[----:B0-----:R-:W-:-:S04]  /*2070*/  @P1 PRMT R3, R19, 0x654, R4 ;  /* 0x0000065413031816 */ /* 0x001fc80000000004 */
[----:B------:R0:W-:Y:S01]  /*2080*/  @P1 SYNCS.ARRIVE.TRANS64.RED.A1T0 RZ, [R3+URZ], RZ ;  /* 0x000000ff03ff19a7 */ /* 0x0001e2000810043f */
[----:B------:R-:W-:-:S13]  /*2090*/  PLOP3.LUT P1, PT, PT, PT, UP0, 0x80, 0x0 ;  /* 0x000000000000781c */ /* 0x000fda0003f2f008 */
[----:B0-----:R-:W-:Y:S05]  /*20a0*/  @P1 BRA `(.L_x_31) ;  /* 0x0000000000041947 */ /* 0x001fea0003800000 */
[----:B------:R-:W-:Y:S01]  /*20b0*/  BPT.TRAP 0x1 ;  /* 0x000000040000795c */ /* 0x000fe20000300000 */
.L_x_31:
[----:B------:R-:W-:Y:S01]  /*20c0*/  UIADD3 UR10, UR10, 0x1, URZ ;  /* 0x000000010a0a7890 */ /* 0x000fe2000fffe03f */
[C---:B------:R-:W-:Y:S01]  /*20d0*/  ISETP.GT.AND P1, PT, R0.reuse, 0x1, PT ;  /* 0x000000010000780c */ /* 0x040fe20003f24270 */
[----:B------:R-:W-:Y:S01]  /*20e0*/  UIADD3 UR11, UR11, 0x1, URZ ;  /* 0x000000010b0b7890 */ /* 0x000fe2000fffe03f */
[----:B------:R-:W-:Y:S01]  /*20f0*/  VIADD R0, R0, 0xffffffff ;  /* 0xffffffff00007836 */ /* 0x000fe20000000000 */
[----:B------:R-:W-:Y:S02]  /*2100*/  UISETP.NE.AND UP0, UPT, UR10, 0x8, UPT ;  /* 0x000000080a00788c */ /* 0x000fe4000bf05270 */
[----:B------:R-:W-:Y:S02]  /*2110*/  UISETP.NE.AND UP1, UPT, UR11, 0x8, UPT ;  /* 0x000000080b00788c */ /* 0x000fe4000bf25270 */
[----:B------:R-:W-:Y:S02]  /*2120*/  USEL UR4, URZ, 0x1, UP0 ;  /* 0x000000013f047887 */ /* 0x000fe40008000000 */
[----:B------:R-:W-:-:S02]  /*2130*/  USEL UR10, UR10, URZ, UP0 ;  /* 0x0000003f0a0a7287 */ /* 0x000fc40008000000 */
[----:B------:R-:W-:Y:S02]  /*2140*/  USEL UR11, UR11, URZ, UP1 ;  /* 0x0000003f0b0b7287 */ /* 0x000fe40008800000 */
[----:B------:R-:W-:Y:S01]  /*2150*/  LOP3.LUT R5, R5, UR4, RZ, 0x3c, !PT ;  /* 0x0000000405057c12 */ /* 0x000fe2000f8e3cff */
[----:B------:R-:W-:Y:S09]  /*2160*/  @P1 BRA `(.L_x_32) ;  /* 0xfffffffc00101947 */ /* 0x000ff2000383ffff */
.L_x_25:
[----:B-12---:R-:W1:Y:S01]  /*2170*/  LDC R0, c[0x0][0x28c] ;  /* 0x0000a300ff007b82 */ /* 0x006e620000000800 */
[----:B------:R-:W-:-:S04]  /*2180*/  IMAD.U32 R3, RZ, RZ, UR44 ;  /* 0x0000002cff037e24 */ /* 0x000fc8000f8e00ff */
[----:B------:R2:W-:Y:S01]  /*2190*/  SYNCS.ARRIVE.TRANS64.A1T0 RZ, [R3+UR49], RZ ;  /* 0x000000ff03ff79a7 */ /* 0x0005e20008100031 */
[----:B-1----:R-:W-:-:S13]  /*21a0*/  ISETP.GE.AND P1, PT, R0, 0x1, PT ;  /* 0x000000010000780c */ /* 0x002fda0003f26270 */
[----:B--2---:R-:W-:Y:S05]  /*21b0*/  @!P1 BRA `(.L_x_33) ;  /* 0x0000000000409947 */ /* 0x004fea0003800000 */
[----:B------:R-:W-:Y:S05]  /*21c0*/  @!P0 BRA `(.L_x_34) ;  /* 0x0000000000048947 */ /* 0x000fea0003800000 */
[----:B------:R-:W-:Y:S01]  /*21d0*/  BPT.TRAP 0x1 ;  /* 0x000000040000795c */ /* 0x000fe20000300000 */
.L_x_34:
[----:B------:R-:W-:Y:S01]  /*21e0*/  ISETP.NE.AND P0, PT, R18, RZ, PT ;  /* 0x000000ff1200720c */ /* 0x000fe20003f05270 */
[----:B------:R-:W-:-:S12]  /*21f0*/  IMAD.U32 R3, RZ, RZ, UR41 ;  /* 0x00000029ff037e24 */ /* 0x000fd8000f8e00ff */
[----:B------:R-:W-:-:S05]  /*2200*/  VOTEU.ANY UP0, P0 ;  /* 0x00000000003f7886 */ /* 0x000fca0000000100 */
[----:B------:R-:W-:Y:S02]  /*2210*/  @UP0 UIADD3 UR4, UR43, UR42, URZ ;  /* 0x0000002a2b040290 */ /* 0x000fe4000fffe03f */
[----:B------:R-:W-:-:S04]  /*2220*/  UISETP.GT.U32.AND UP0, UPT, UR36, 0x1, UPT ;  /* 0x000000012400788c */ /* 0x000fc8000bf04070 */
[----:B------:R-:W-:-:S04]  /*2230*/  IMAD.U32 R0, RZ, RZ, UR4 ;  /* 0x00000004ff007e24 */ /* 0x000fc8000f8e00ff */
[----:B------:R-:W-:-:S05]  /*2240*/  @P0 IMAD.SHL.U32 R0, R0, 0x8, RZ ;  /* 0x0000000800000824 */ /* 0x000fca00078e00ff */
[----:B------:R-:W-:-:S04]  /*2250*/  @P0 LOP3.LUT R0, R0, 0x38, RZ, 0xc0, !PT ;  /* 0x0000003800000812 */ /* 0x000fc800078ec0ff */
[----:B------:R-:W-:-:S04]  /*2260*/  @P0 IADD3 R0, R3, 0x40, R0 ;  /* 0x0000004003000810 */ /* 0x000fc80007ffe000 */
[----:B------:R-:W-:-:S04]  /*2270*/  @P0 PRMT R0, R19, 0x654, R0 ;  /* 0x0000065413000816 */ /* 0x000fc80000000000 */
[----:B------:R1:W-:Y:S01]  /*2280*/  @P0 SYNCS.ARRIVE.TRANS64.RED.A1T0 RZ, [R0+URZ], RZ ;  /* 0x000000ff00ff09a7 */ /* 0x0003e2000810043f */
[----:B------:R-:W-:-:S13]  /*2290*/  PLOP3.LUT P0, PT, PT, PT, UP0, 0x80, 0x0 ;  /* 0x000000000000781c */ /* 0x000fda0003f0f008 */
[----:B-1----:R-:W-:Y:S05]  /*22a0*/  @P0 BRA `(.L_x_33) ;  /* 0x0000000000040947 */ /* 0x002fea0003800000 */
[----:B------:R-:W-:Y:S01]  /*22b0*/  BPT.TRAP 0x1 ;  /* 0x000000040000795c */ /* 0x000fe20000300000 */
.L_x_33:
[----:B------:R-:W-:Y:S01]  /*22c0*/  IMAD.U32 R3, RZ, RZ, UR45 ;  /* 0x0000002dff037e24 */ /* 0x000fe2000f8e00ff */
[----:B------:R-:W-:Y:S01]  /*22d0*/  UIADD3 UR42, UR40, UR42, URZ ;  /* 0x0000002a282a7290 */ /* 0x000fe2000fffe03f */
[----:B------:R-:W-:Y:S01]  /*22e0*/  SHF.R.S32.HI R21, RZ, 0x1f, R17 ;  /* 0x0000001fff157819 */ /* 0x000fe20000011411 */
[----:B------:R-:W-:Y:S02]  /*22f0*/  IMAD.SHL.U32 R8, R226, 0x2, RZ ;  /* 0x00000002e2087824 */ /* 0x000fe400078e00ff */
[----:B------:R-:W-:Y:S01]  /*2300*/  SHF.L.U32 R3, R3, 0x1f, RZ ;  /* 0x0000001f03037819 */ /* 0x000fe200000006ff */
[----:B------:R-:W-:Y:S02]  /*2310*/  USHF.R.U32.HI UR4, URZ, 0x3, UR42 ;  /* 0x000000033f047899 */ /* 0x000fe4000801162a */
[----:B------:R-:W-:Y:S01]  /*2320*/  UISETP.GT.U32.AND UP0, UPT, UR42, 0x7, UPT ;  /* 0x000000072a00788c */ /* 0x000fe2000bf04070 */
[----:B------:R-:W1:Y:S01]  /*2330*/  SYNCS.PHASECHK.TRANS64.TRYWAIT P0, [R216+UR50+0x10], R3 ;  /* 0x00001003d80075a7 */ /* 0x000e620008000172 */
[----:B------:R-:W-:-:S02]  /*2340*/  ULOP3.LUT UR4, UR4, 0x1, URZ, 0xc0, !UPT ;  /* 0x0000000104047892 */ /* 0x000fc4000f8ec03f */
[----:B------:R-:W-:Y:S02]  /*2350*/  UISETP.LT.U32.AND UP0, UPT, UR40, 0x8, UP0 ;  /* 0x000000082800788c */ /* 0x000fe40008701070 */
[----:B------:R-:W-:Y:S02]  /*2360*/  UISETP.NE.U32.AND UP1, UPT, UR4, 0x1, UPT ;  /* 0x000000010400788c */ /* 0x000fe4000bf25070 */
[----:B------:R-:W-:Y:S02]  /*2370*/  USEL UR5, URZ, 0x1, !UP0 ;  /* 0x000000013f057887 */ /* 0x000fe4000c000000 */
[----:B------:R-:W-:Y:S02]  /*2380*/  UISETP.GT.U32.AND UP1, UPT, UR40, 0x7, !UP1 ;  /* 0x000000072800788c */ /* 0x000fe4000cf24070 */
[----:B------:R-:W-:Y:S02]  /*2390*/  ULOP3.LUT UR42, UR42, 0x7, URZ, 0xc0, !UPT ;  /* 0x000000072a2a7892 */ /* 0x000fe4000f8ec03f */
[----:B------:R-:W-:-:S04]  /*23a0*/  USEL UR4, URZ, 0x1, !UP1 ;  /* 0x000000013f047887 */ /* 0x000fc8000c800000 */
[----:B------:R-:W-:Y:S01]  /*23b0*/  ULOP3.LUT UR48, UR4, UR48, UR5, 0x96, !UPT ;  /* 0x0000003004307292 */ /* 0x000fe2000f8e9605 */
[----:B-1----:R-:W-:Y:S11]  /*23c0*/  @!P0 BRA `(.L_x_35) ;  /* 0x000000f000648947 */ /* 0x002ff60003800000 */
.L_x_449:
[----:B------:R-:W0:Y:S01]  /*23d0*/  LDL.LU R4, [R1+0x4] ;  /* 0x0000040001047983 */ /* 0x000e220000300800 */
[----:B------:R-:W2:Y:S01]  /*23e0*/  LDC R11, c[0x0][0x288] ;  /* 0x0000a200ff0b7b82 */ /* 0x000ea20000000800 */
[----:B------:R-:W-:Y:S02]  /*23f0*/  ULDC.64 UR4, c[0x0][0x5d0] ;  /* 0x0001740000047ab9 */ /* 0x000fe40000000a00 */
[----:B------:R-:W3:Y:S01]  /*2400*/  LDL R10, [R1] ;  /* 0x00000000010a7983 */ /* 0x000ee20000100800 */
[----:B------:R-:W-:Y:S01]  /*2410*/  SHF.R.S32.HI R9, RZ, 0x1f, R8 ;  /* 0x0000001fff097819 */ /* 0x000fe20000011408 */
[----:B-1----:R-:W-:-:S04]  /*2420*/  IMAD R0, R21, UR4, RZ ;  /* 0x0000000415007c24 */ /* 0x002fc8000f8e02ff */
[C---:B------:R-:W-:Y:S02]  /*2430*/  IMAD R3, R17.reuse, UR5, R0 ;  /* 0x0000000511037c24 */ /* 0x040fe4000f8e0200 */
[----:B0-----:R-:W-:Y:S02]  /*2440*/  IMAD R6, R4, 0x180, RZ ;  /* 0x0000018004067824 */ /* 0x001fe400078e02ff */
[----:B------:R-:W-:Y:S01]  /*2450*/  IMAD.WIDE.U32 R4, R17, UR4, R8 ;  /* 0x0000000411047c25 */ /* 0x000fe2000f8e0008 */
[----:B------:R-:W-:Y:S02]  /*2460*/  ULDC UR4, c[0x0][0x284] ;  /* 0x0000a10000047ab9 */ /* 0x000fe40000000800 */
[----:B------:R-:W-:Y:S01]  /*2470*/  SHF.R.S32.HI R7, RZ, 0x1f, R6 ;  /* 0x0000001fff077819 */ /* 0x000fe20000011406 */
[----:B---3--:R-:W-:Y:S01]  /*2480*/  IMAD.SHL.U32 R0, R10, 0x40, RZ ;  /* 0x000000400a007824 */ /* 0x008fe200078e00ff */
[----:B------:R-:W-:-:S04]  /*2490*/  IADD3 R14, P0, R6, R4, RZ ;  /* 0x00000004060e7210 */ /* 0x000fc80007f1e0ff */
[----:B------:R-:W-:Y:S02]  /*24a0*/  IADD3.X R15, R7, R5, R3, P0, !PT ;  /* 0x00000005070f7210 */ /* 0x000fe400007fe403 */
[----:B------:R-:W-:-:S04]  /*24b0*/  ISETP.GE.AND P0, PT, R0, UR4, PT ;  /* 0x0000000400007c0c */ /* 0x000fc8000bf06270 */
[----:B--2---:R-:W-:-:S13]  /*24c0*/  ISETP.GE.OR P0, PT, R6, R11, P0 ;  /* 0x0000000b0600720c */ /* 0x004fda0000706670 */
[----:B------:R-:W-:Y:S05]  /*24d0*/  @P0 BRA `(.L_x_36) ;  /* 0x000000d400340947 */ /* 0x000fea0003800000 */
[----:B------:R-:W0:Y:S01]  /*24e0*/  LDC.64 R4, c[0x0][0x5c8] ;  /* 0x00017200ff047b82 */ /* 0x000e220000000a00 */
[----:B-----5:R-:W-:Y:S01]  /*24f0*/  FSETP.NEU.AND P2, PT, R16, RZ, PT ;  /* 0x000000ff1000720b */ /* 0x020fe20003f4d000 */
[----:B------:R-:W-:Y:S01]  /*2500*/  IMAD R3, R226, -0x2, R11 ;  /* 0xfffffffee2037824 */ /* 0x000fe200078e020b */
[----:B------:R-:W-:Y:S01]  /*2510*/  BSSY B0, `(.L_x_36) ;  /* 0x0000d49000007945 */ /* 0x000fe20003800000 */
[----:B------:R-:W-:-:S04]  /*2520*/  IMAD.WIDE R10, R10, 0x40, R228 ;  /* 0x000000400a0a7825 */ /* 0x000fc800078e02e4 */
[----:B------:R-:W-:Y:S02]  /*2530*/  IMAD.IADD R3, R3, 0x1, -R6 ;  /* 0x0000000103037824 */ /* 0x000fe400078e0a06 */
[----:B------:R-:W-:-:S03]  /*2540*/  IMAD.IADD R0, R227, 0x1, -R0 ;  /* 0x00000001e3007824 */ /* 0x000fc600078e0a00 */
[----:B------:R-:W-:-:S04]  /*2550*/  ISETP.GT.AND P0, PT, R3, RZ, PT ;  /* 0x000000ff0300720c */ /* 0x000fc80003f04270 */
[----:B------:R-:W-:Y:S01]  /*2560*/  ISETP.GT.AND P1, PT, R0, RZ, P0 ;  /* 0x000000ff0000720c */ /* 0x000fe20000724270 */
[-C--:B0-----:R-:W-:Y:S02]  /*2570*/  IMAD R12, R11, R4.reuse, RZ ;  /* 0x000000040b0c7224 */ /* 0x081fe400078e02ff */
[----:B------:R-:W-:-:S04]  /*2580*/  IMAD.WIDE.U32 R14, R10, R4, R14 ;  /* 0x000000040a0e7225 */ /* 0x000fc800078e000e */
[----:B------:R-:W-:-:S04]  /*2590*/  IMAD R13, R10, R5, R12 ;  /* 0x000000050a0d7224 */ /* 0x000fc800078e020c */
[----:B------:R-:W-:Y:S01]  /*25a0*/  IMAD.IADD R13, R15, 0x1, R13 ;  /* 0x000000010f0d7824 */ /* 0x000fe200078e020d */
[----:B------:R-:W-:Y:S06]  /*25b0*/  @!P2 BRA `(.L_x_37) ;  /* 0x00000090006ca947 */ /* 0x000fec0003800000 */
[----:B------:R-:W0:Y:S01]  /*25c0*/  LDC.64 R220, c[0x0][0x5b8] ;  /* 0x00016e00ffdc7b82 */ /* 0x000e220000000a00 */
[----:B------:R-:W-:Y:S02]  /*25d0*/  ULDC.64 UR4, c[0x0][0x5c0] ;  /* 0x0001700000047ab9 */ /* 0x000fe40000000a00 */
[----:B------:R-:W-:-:S04]  /*25e0*/  LEA R12, P2, R14, UR4, 0x1 ;  /* 0x000000040e0c7c11 */ /* 0x000fc8000f8408ff */
[----:B------:R-:W-:Y:S02]  /*25f0*/  LEA.HI.X R13, R14, UR5, R13, 0x1, P2 ;  /* 0x000000050e0d7c11 */ /* 0x000fe400090f0c0d */
[----:B------:R-:W1:Y:S01]  /*2600*/  LDC.64 R14, c[0x0][0x5b0] ;  /* 0x00016c00ff0e7b82 */ /* 0x000e620000000a00 */
[-C--:B0-----:R-:W-:Y:S02]  /*2610*/  IMAD R20, R21, R220.reuse, RZ ;  /* 0x000000dc15147224 */ /* 0x081fe400078e02ff */
[----:B------:R-:W-:-:S04]  /*2620*/  IMAD.WIDE.U32 R216, R17, R220, R8 ;  /* 0x000000dc11d87225 */ /* 0x000fc800078e0008 */
[----:B------:R-:W-:Y:S01]  /*2630*/  IMAD R225, R17, R221, R20 ;  /* 0x000000dd11e17224 */ /* 0x000fe200078e0214 */
[----:B------:R-:W-:Y:S01]  /*2640*/  IADD3 R216, P2, R6, R216, RZ ;  /* 0x000000d806d87210 */ /* 0x000fe20007f5e0ff */
[----:B------:R-:W0:Y:S01]  /*2650*/  LDC.64 R20, c[0x0][0x5a8] ;  /* 0x00016a00ff147b82 */ /* 0x000e220000000a00 */
[-C--:B-1----:R-:W-:Y:S02]  /*2660*/  IMAD R224, R11, R14.reuse, RZ ;  /* 0x0000000e0be07224 */ /* 0x082fe400078e02ff */
[----:B------:R-:W-:Y:S02]  /*2670*/  IADD3.X R217, R7, R217, R225, P2, !PT ;  /* 0x000000d907d97210 */ /* 0x000fe400017fe4e1 */
[C---:B------:R-:W-:Y:S02]  /*2680*/  IMAD R224, R10.reuse, R15, R224 ;  /* 0x0000000f0ae07224 */ /* 0x040fe400078e02e0 */
[----:B------:R-:W-:-:S04]  /*2690*/  IMAD.WIDE.U32 R218, R10, R14, R216 ;  /* 0x0000000e0ada7225 */ /* 0x000fc800078e00d8 */
[----:B------:R-:W-:Y:S01]  /*26a0*/  IMAD.IADD R219, R219, 0x1, R224 ;  /* 0x00000001dbdb7824 */ /* 0x000fe200078e02e0 */
[----:B0-----:R-:W-:-:S04]  /*26b0*/  LEA R222, P2, R218, R20, 0x1 ;  /* 0x00000014dade7211 */ /* 0x001fc800078408ff */
[----:B------:R-:W-:-:S05]  /*26c0*/  LEA.HI.X R223, R218, R21, R219, 0x1, P2 ;  /* 0x00000015dadf7211 */ /* 0x000fca00010f0cdb */
[----:B------:R-:W2:Y:S01]  /*26d0*/  @P1 LDG.E.LTC128B.U16 R221, desc[UR54][R222.64] ;  /* 0x00000036dedd1981 */ /* 0x000ea2000c1e1520 */
[----:B------:R-:W-:Y:S01]  /*26e0*/  BSSY B1, `(.L_x_38) ;  /* 0x0000011000017945 */ /* 0x000fe20003800000 */
[----:B--2---:R-:W-:-:S04]  /*26f0*/  IMAD.U32 R219, R221, 0x10000, RZ ;  /* 0x00010000dddb7824 */ /* 0x004fc800078e00ff */
[----:B------:R-:W-:-:S04]  /*2700*/  FMUL R219, R219, R16 ;  /* 0x00000010dbdb7220 */ /* 0x000fc80000400000 */
[----:B------:R-:W-:-:S05]  /*2710*/  FFMA R219, R120, R2, R219 ;  /* 0x0000000278db7223 */ /* 0x000fca00000000db */
[----:B------:R-:W-:-:S05]  /*2720*/  F2FP.BF16.F32.PACK_AB R219, RZ, R219 ;  /* 0x000000dbffdb723e */ /* 0x000fca00000010ff */
[----:B------:R0:W-:Y:S02]  /*2730*/  @P1 STG.E.U16 desc[UR54][R12.64], R219 ;  /* 0x000000db0c001986 */ /* 0x0001e4000c101536 */
[----:B0-----:R-:W-:-:S03]  /*2740*/  IMAD.WIDE.U32 R218, R10, R14, R6 ;  /* 0x0000000e0ada7225 */ /* 0x001fc600078e0006 */
[----:B------:R-:W-:-:S04]  /*2750*/  IADD3 R222, P1, R8, R218, RZ ;  /* 0x000000da08de7210 */ /* 0x000fc80007f3e0ff */
[----:B------:R-:W-:-:S03]  /*2760*/  IADD3.X R223, R9, R224, R219, P1, !PT ;  /* 0x000000e009df7210 */ /* 0x000fc60000ffe4db */
[----:B------:R-:W-:-:S04]  /*2770*/  IMAD.WIDE.U32 R222, R17, R220, R222 ;  /* 0x000000dc11de7225 */ /* 0x000fc800078e00de */
[----:B------:R-:W-:Y:S01]  /*2780*/  IMAD.IADD R120, R225, 0x1, R223 ;  /* 0x00000001e1787824 */ /* 0x000fe200078e02df */
[----:B------:R-:W-:-:S04]  /*2790*/  LEA R218, P1, R222, R20, 0x1 ;  /* 0x00000014deda7211 */ /* 0x000fc800078208ff */
[----:B------:R-:W-:Y:S02]  /*27a0*/  LEA.HI.X R219, R222, R21, R120, 0x1, P1 ;  /* 0x00000015dedb7211 */ /* 0x000fe400008f0c78 */
[----:B------:R-:W-:-:S04]  /*27b0*/  ISETP.GT.AND P1, PT, R3, 0x1, PT ;  /* 0x000000010300780c */ /* 0x000fc80003f24270 */
[----:B------:R-:W-:-:S13]  /*27c0*/  ISETP.GT.AND P2, PT, R0, RZ, P1 ;  /* 0x000000ff0000720c */ /* 0x000fda0000f44270 */
[----:B------:R-:W-:Y:S05]  /*27d0*/  @!P2 BRA `(.L_x_39) ;  /* 0x000000000004a947 */ /* 0x000fea0003800000 */
[----:B------:R0:W5:Y:S02]  /*27e0*/  LDG.E.LTC128B.U16 R221, desc[UR54][R218.64+0x2] ;  /* 0x00000236dadd7981 */ /* 0x000164000c1e1520 */
.L_x_39:
[----:B------:R-:W-:Y:S05]  /*27f0*/  BSYNC B1 ;  /* 0x0000000000017941 */ /* 0x000fea0003800000 */
.L_x_38:
[----:B-----5:R-:W-:Y:S01]  /*2800*/  IMAD.U32 R11, R221, 0x10000, RZ ;  /* 0x00010000dd0b7824 */ /* 0x020fe200078e00ff */
[----:B------:R-:W-:-:S03]  /*2810*/  ISETP.GT.AND P0, PT, R0, 0x8, P0 ;  /* 0x000000080000780c */ /* 0x000fc60000704270 */
[----:B------:R-:W-:-:S04]  /*2820*/  FMUL R120, R11, R16 ;  /* 0x000000100b787220 */ /* 0x000fc80000400000 */
[----:B------:R-:W-:-:S05]  /*2830*/  FFMA R120, R121, R2, R120 ;  /* 0x0000000279787223 */ /* 0x000fca0000000078 */
[----:B------:R-:W-:-:S04]  /*2840*/  F2FP.BF16.F32.PACK_AB R120, RZ, R120 ;  /* 0x00000078ff78723e */ /* 0x000fc800000010ff */
[----:B------:R-:W-:Y:S01]  /*2850*/  PRMT R121, R120, 0x7610, R121 ;  /* 0x0000761078797816 */ /* 0x000fe20000000079 */
[----:B------:R-:W-:-:S04]  /*2860*/  IMAD.SHL.U32 R120, R14, 0x8, RZ ;  /* 0x000000080e787824 */ /* 0x000fc800078e00ff */
[----:B------:R1:W-:Y:S02]  /*2870*/  @P2 STG.E.U16 desc[UR54][R12.64+0x2], R121 ;  /* 0x000002790c002986 */ /* 0x0003e4000c101536 */
[----:B-1----:R-:W-:-:S03]  /*2880*/  SHF.L.U64.HI R121, R14, 0x3, R15 ;  /* 0x000000030e797819 */ /* 0x002fc6000001020f */
[----:B------:R-:W-:-:S04]  /*2890*/  IMAD.WIDE.U32 R120, R10, R14, R120 ;  /* 0x0000000e0a787225 */ /* 0x000fc800078e0078 */
[----:B------:R-:W-:Y:S01]  /*28a0*/  IMAD.IADD R15, R224, 0x1, R121 ;  /* 0x00000001e00f7824 */ /* 0x000fe200078e0279 */
[----:B------:R-:W-:-:S05]  /*28b0*/  IADD3 R11, P2, R216, R120, RZ ;  /* 0x00000078d80b7210 */ /* 0x000fca0007f5e0ff */
[----:B------:R-:W-:Y:S01]  /*28c0*/  IMAD.X R216, R15, 0x1, R217, P2 ;  /* 0x000000010fd87824 */ /* 0x000fe200010e06d9 */
[----:B------:R-:W-:-:S04]  /*28d0*/  LEA R10, P2, R11, R20, 0x1 ;  /* 0x000000140b0a7211 */ /* 0x000fc800078408ff */
[----:B------:R-:W-:-:S05]  /*28e0*/  LEA.HI.X R11, R11, R21, R216, 0x1, P2 ;  /* 0x000000150b0b7211 */ /* 0x000fca00010f0cd8 */
[----:B------:R-:W2:Y:S01]  /*28f0*/  @P0 LDG.E.LTC128B.U16 R221, desc[UR54][R10.64] ;  /* 0x000000360add0981 */ /* 0x000ea2000c1e1520 */
[----:B------:R-:W-:Y:S01]  /*2900*/  IADD3 R120, P2, P3, R8, R120, R6 ;  /* 0x0000007808787210 */ /* 0x000fe20007b5e006 */
[----:B------:R-:W-:Y:S01]  /*2910*/  BSSY B1, `(.L_x_40) ;  /* 0x0000011000017945 */ /* 0x000fe20003800000 */
[----:B------:R-:W-:Y:S02]  /*2920*/  SHF.L.U64.HI R5, R4, 0x4, R5 ;  /* 0x0000000404057819 */ /* 0x000fe40000010205 */
[----:B------:R-:W-:Y:S02]  /*2930*/  IADD3.X R121, R9, R15, R7, P2, P3 ;  /* 0x0000000f09797210 */ /* 0x000fe400017e6407 */
[----:B------:R-:W-:Y:S01]  /*2940*/  ISETP.GT.AND P1, PT, R0, 0x8, P1 ;  /* 0x000000080000780c */ /* 0x000fe20000f24270 */
[----:B------:R-:W-:-:S04]  /*2950*/  IMAD.WIDE.U32 R120, R17, R220, R120 ;  /* 0x000000dc11787225 */ /* 0x000fc800078e0078 */
[----:B------:R-:W-:Y:S01]  /*2960*/  IMAD.IADD R225, R225, 0x1, R121 ;  /* 0x00000001e1e17824 */ /* 0x000fe200078e0279 */
[----:B------:R-:W-:-:S04]  /*2970*/  LEA R20, P2, R120, R20, 0x1 ;  /* 0x0000001478147211 */ /* 0x000fc800078408ff */
[----:B------:R-:W-:Y:S02]  /*2980*/  LEA.HI.X R21, R120, R21, R225, 0x1, P2 ;  /* 0x0000001578157211 */ /* 0x000fe400010f0ce1 */
[----:B------:R-:W-:-:S05]  /*2990*/  LEA R4, P2, R4, R12, 0x4 ;  /* 0x0000000c04047211 */ /* 0x000fca00078420ff */
[----:B------:R-:W-:Y:S02]  /*29a0*/  IMAD.X R5, R5, 0x1, R13, P2 ;  /* 0x0000000105057824 */ /* 0x000fe400010e060d */
[----:B--2---:R-:W-:-:S04]  /*29b0*/  IMAD.U32 R7, R221, 0x10000, RZ ;  /* 0x00010000dd077824 */ /* 0x004fc800078e00ff */
[----:B------:R-:W-:-:S04]  /*29c0*/  FMUL R7, R7, R16 ;  /* 0x0000001007077220 */ /* 0x000fc80000400000 */
[----:B------:R-:W-:-:S05]  /*29d0*/  FFMA R7, R122, R2, R7 ;  /* 0x000000027a077223 */ /* 0x000fca0000000007 */
[----:B------:R-:W-:-:S05]  /*29e0*/  F2FP.BF16.F32.PACK_AB R7, RZ, R7 ;  /* 0x00000007ff07723e */ /* 0x000fca00000010ff */
[----:B------:R1:W-:Y:S01]  /*29f0*/  @P0 STG.E.U16 desc[UR54][R4.64], R7 ;  /* 0x0000000704000986 */ /* 0x0003e2000c101536 */
[----:B------:R-:W-:Y:S05]  /*2a00*/  @!P1 BRA `(.L_x_41) ;  /* 0x0000000000049947 */ /* 0x000fea0003800000 */
[----:B------:R2:W5:Y:S02]  /*2a10*/  LDG.E.LTC128B.U16 R221, desc[UR54][R20.64+0x2] ;  /* 0x0000023614dd7981 */ /* 0x000564000c1e1520 */
.L_x_41:
[----:B------:R-:W-:Y:S05]  /*2a20*/  BSYNC B1 ;  /* 0x0000000000017941 */ /* 0x000fea0003800000 */
.L_x_40:
[----:B-1---5:R-:W-:Y:S01]  /*2a30*/  IMAD.U32 R7, R221, 0x10000, RZ ;  /* 0x00010000dd077824 */ /* 0x022fe200078e00ff */
[----:B------:R-:W-:Y:S01]  /*2a40*/  ISETP.GT.AND P0, PT, R3, 0x8, PT ;  /* 0x000000080300780c */ /* 0x000fe20003f04270 */
[----:B------:R-:W-:Y:S02]  /*2a50*/  BSSY B1, `(.L_x_42) ;  /* 0x0000008000017945 */ /* 0x000fe40003800000 */
[----:B------:R-:W-:Y:S01]  /*2a60*/  FMUL R6, R7, R16 ;  /* 0x0000001007067220 */ /* 0x000fe20000400000 */
[----:B------:R-:W-:-:S03]  /*2a70*/  ISETP.GT.AND P2, PT, R0, RZ, P0 ;  /* 0x000000ff0000720c */ /* 0x000fc60000744270 */
[----:B------:R-:W-:-:S05]  /*2a80*/  FFMA R6, R123, R2, R6 ;  /* 0x000000027b067223 */ /* 0x000fca0000000006 */
[----:B------:R-:W-:-:S05]  /*2a90*/  F2FP.BF16.F32.PACK_AB R6, RZ, R6 ;  /* 0x00000006ff06723e */ /* 0x000fca00000010ff */
[----:B------:R1:W-:Y:S01]  /*2aa0*/  @P1 STG.E.U16 desc[UR54][R4.64+0x2], R6 ;  /* 0x0000020604001986 */ /* 0x0003e2000c101536 */
[----:B------:R-:W-:Y:S05]  /*2ab0*/  @!P2 BRA `(.L_x_43) ;  /* 0x000000000004a947 */ /* 0x000fea0003800000 */
[----:B------:R3:W5:Y:S02]  /*2ac0*/  LDG.E.LTC128B.U16 R221, desc[UR54][R218.64+0x10] ;  /* 0x00001036dadd7981 */ /* 0x000764000c1e1520 */
.L_x_43:
[----:B------:R-:W-:Y:S05]  /*2ad0*/  BSYNC B1 ;  /* 0x0000000000017941 */ /* 0x000fea0003800000 */
.L_x_42:
[----:B-----5:R-:W-:Y:S01]  /*2ae0*/  IMAD.U32 R7, R221, 0x10000, RZ ;  /* 0x00010000dd077824 */ /* 0x020fe200078e00ff */
[----:B------:R-:W-:Y:S01]  /*2af0*/  ISETP.GT.AND P1, PT, R3, 0x9, PT ;  /* 0x000000090300780c */ /* 0x000fe20003f24270 */
[----:B-1----:R-:W-:Y:S01]  /*2b00*/  @P2 IMAD.MOV.U32 R6, RZ, RZ, R12 ;  /* 0x000000ffff062224 */ /* 0x002fe200078e000c */
[----:B------:R-:W-:Y:S01]  /*2b10*/  BSSY B1, `(.L_x_44) ;  /* 0x000000a000017945 */ /* 0x000fe20003800000 */
[----:B------:R-:W-:Y:S01]  /*2b20*/  FMUL R7, R7, R16 ;  /* 0x0000001007077220 */ /* 0x000fe20000400000 */
[----:B------:R-:W-:-:S03]  /*2b30*/  ISETP.GT.AND P3, PT, R0, RZ, P1 ;  /* 0x000000ff0000720c */ /* 0x000fc60000f64270 */
[----:B------:R-:W-:-:S05]  /*2b40*/  FFMA R7, R124, R2, R7 ;  /* 0x000000027c077223 */ /* 0x000fca0000000007 */
[----:B------:R-:W-:-:S04]  /*2b50*/  F2FP.BF16.F32.PACK_AB R7, RZ, R7 ;  /* 0x00000007ff07723e */ /* 0x000fc800000010ff */
[----:B------:R-:W-:Y:S01]  /*2b60*/  PRMT R8, R7, 0x7610, R8 ;  /* 0x0000761007087816 */ /* 0x000fe20000000008 */
[----:B------:R-:W-:-:S05]  /*2b70*/  @P2 IMAD.MOV.U32 R7, RZ, RZ, R13 ;  /* 0x000000ffff072224 */ /* 0x000fca00078e000d */
[----:B------:R1:W-:Y:S01]  /*2b80*/  @P2 STG.E.U16 desc[UR54][R6.64+0x10], R8 ;  /* 0x0000100806002986 */ /* 0x0003e2000c101536 */
[----:B------:R-:W-:Y:S05]  /*2b90*/  @!P3 BRA `(.L_x_45) ;  /* 0x000000000004b947 */ /* 0x000fea0003800000 */
[----:B------:R4:W5:Y:S02]  /*2ba0*/  LDG.E.LTC128B.U16 R221, desc[UR54][R218.64+0x12] ;  /* 0x00001236dadd7981 */ /* 0x000964000c1e1520 */
.L_x_45:
[----:B------:R-:W-:Y:S05]  /*2bb0*/  BSYNC B1 ;  /* 0x0000000000017941 */ /* 0x000fea0003800000 */
.L_x_44:
[----:B-1---5:R-:W-:Y:S01]  /*2bc0*/  IMAD.U32 R7, R221, 0x10000, RZ ;  /* 0x00010000dd077824 */ /* 0x022fe200078e00ff */
[----:B------:R-:W-:Y:S01]  /*2bd0*/  ISETP.GT.AND P0, PT, R0, 0x8, P0 ;  /* 0x000000080000780c */ /* 0x000fe20000704270 */
[----:B------:R-:W-:Y:S02]  /*2be0*/  BSSY B1, `(.L_x_46) ;  /* 0x000000a000017945 */ /* 0x000fe40003800000 */
[----:B------:R-:W-:Y:S01]  /*2bf0*/  FMUL R6, R7, R16 ;  /* 0x0000001007067220 */ /* 0x000fe20000400000 */
[----:B------:R-:W-:-:S03]  /*2c00*/  @P3 IMAD.MOV.U32 R7, RZ, RZ, R13 ;  /* 0x000000ffff073224 */ /* 0x000fc600078e000d */
[----:B------:R-:W-:-:S05]  /*2c10*/  FFMA R6, R125, R2, R6 ;  /* 0x000000027d067223 */ /* 0x000fca0000000006 */
[----:B------:R-:W-:-:S04]  /*2c20*/  F2FP.BF16.F32.PACK_AB R6, RZ, R6 ;  /* 0x00000006ff06723e */ /* 0x000fc800000010ff */
[----:B------:R-:W-:Y:S01]  /*2c30*/  PRMT R8, R6, 0x7610, R8 ;  /* 0x0000761006087816 */ /* 0x000fe20000000008 */
[----:B------:R-:W-:-:S05]  /*2c40*/  @P3 IMAD.MOV.U32 R6, RZ, RZ, R12 ;  /* 0x000000ffff063224 */ /* 0x000fca00078e000c */
[----:B------:R1:W-:Y:S01]  /*2c50*/  @P3 STG.E.U16 desc[UR54][R6.64+0x12], R8 ;  /* 0x0000120806003986 */ /* 0x0003e2000c101536 */
[----:B------:R-:W-:Y:S05]  /*2c60*/  @!P0 BRA `(.L_x_47) ;  /* 0x0000000000048947 */ /* 0x000fea0003800000 */
[----:B------:R0:W5:Y:S02]  /*2c70*/  LDG.E.LTC128B.U16 R221, desc[UR54][R20.64+0x10] ;  /* 0x0000103614dd7981 */ /* 0x000164000c1e1520 */
.L_x_47:
[----:B------:R-:W-:Y:S05]  /*2c80*/  BSYNC B1 ;  /* 0x0000000000017941 */ /* 0x000fea0003800000 */
.L_x_46:
[----:B-1---5:R-:W-:Y:S01]  /*2c90*/  IMAD.U32 R7, R221, 0x10000, RZ ;  /* 0x00010000dd077824 */ /* 0x022fe200078e00ff */
[----:B------:R-:W-:Y:S01]  /*2ca0*/  ISETP.GT.AND P1, PT, R0, 0x8, P1 ;  /* 0x000000080000780c */ /* 0x000fe20000f24270 */
[----:B------:R-:W-:Y:S02]  /*2cb0*/  BSSY B1, `(.L_x_48) ;  /* 0x0000007000017945 */ /* 0x000fe40003800000 */
[----:B------:R-:W-:-:S04]  /*2cc0*/  FMUL R7, R7, R16 ;  /* 0x0000001007077220 */ /* 0x000fc80000400000 */
[----:B------:R-:W-:-:S05]  /*2cd0*/  FFMA R7, R126, R2, R7 ;  /* 0x000000027e077223 */ /* 0x000fca0000000007 */
[----:B------:R-:W-:-:S05]  /*2ce0*/  F2FP.BF16.F32.PACK_AB R7, RZ, R7 ;  /* 0x00000007ff07723e */ /* 0x000fca00000010ff */
[----:B------:R1:W-:Y:S01]  /*2cf0*/  @P0 STG.E.U16 desc[UR54][R4.64+0x10], R7 ;  /* 0x0000100704000986 */ /* 0x0003e2000c101536 */
[----:B------:R-:W-:Y:S05]  /*2d00*/  @!P1 BRA `(.L_x_49) ;  /* 0x0000000000049947 */ /* 0x000fea0003800000 */
[----:B------:R0:W5:Y:S02]  /*2d10*/  LDG.E.LTC128B.U16 R221, desc[UR54][R20.64+0x12] ;  /* 0x0000123614dd7981 */ /* 0x000164000c1e1520 */
.L_x_49:
[----:B------:R-:W-:Y:S05]  /*2d20*/  BSYNC B1 ;  /* 0x0000000000017941 */ /* 0x000fea0003800000 */
.L_x_48:
        /* <DEDUP_REMOVED lines=10> */
.L_x_51:
[----:B------:R-:W-:Y:S05]  /*2dd0*/  BSYNC B1 ;  /* 0x0000000000017941 */ /* 0x000fea0003800000 */
.L_x_50:
        /* <DEDUP_REMOVED lines=13> */
.L_x_53:
[----:B------:R-:W-:Y:S05]  /*2eb0*/  BSYNC B1 ;  /* 0x0000000000017941 */ /* 0x000fea0003800000 */
.L_x_52:
        /* <DEDUP_REMOVED lines=12> */
.L_x_55:
[----:B------:R-:W-:Y:S05]  /*2f80*/  BSYNC B1 ;  /* 0x0000000000017941 */ /* 0x000fea0003800000 */
.L_x_54:
        /* <DEDUP_REMOVED lines=9> */
.L_x_57:
[----:B------:R-:W-:Y:S05]  /*3020*/  BSYNC B1 ;  /* 0x0000000000017941 */ /* 0x000fea0003800000 */
.L_x_56:
        /* <DEDUP_REMOVED lines=10> */
.L_x_59:
[----:B------:R-:W-:Y:S05]  /*30d0*/  BSYNC B1 ;  /* 0x0000000000017941 */ /* 0x000fea0003800000 */
.L_x_58:
        /* <DEDUP_REMOVED lines=13> */
.L_x_61:
[----:B------:R-:W-:Y:S05]  /*31b0*/  BSYNC B1 ;  /* 0x0000000000017941 */ /* 0x000fea0003800000 */
.L_x_60:
        /* <DEDUP_REMOVED lines=12> */
.L_x_63:
[----:B------:R-:W-:Y:S05]  /*3280*/  BSYNC B1 ;  /* 0x0000000000017941 */ /* 0x000fea0003800000 */
.L_x_62:
        /* <DEDUP_REMOVED lines=9> */
.L_x_65:
[----:B------:R-:W-:Y:S05]  /*3320*/  BSYNC B1 ;  /* 0x0000000000017941 */ /* 0x000fea0003800000 */
.L_x_64:
        /* <DEDUP_REMOVED lines=10> */
.L_x_67:
[----:B------:R-:W-:Y:S05]  /*33d0*/  BSYNC B1 ;  /* 0x0000000000017941 */ /* 0x000fea0003800000 */
.L_x_66:
        /* <DEDUP_REMOVED lines=13> */
.L_x_69:
[----:B------:R-:W-:Y:S05]  /*34b0*/  BSYNC B1 ;  /* 0x0000000000017941 */ /* 0x000fea0003800000 */
.L_x_68:
        /* <DEDUP_REMOVED lines=12> */
.L_x_71:
[----:B------:R-:W-:Y:S05]  /*3580*/  BSYNC B1 ;  /* 0x0000000000017941 */ /* 0x000fea0003800000 */
.L_x_70:
        /* <DEDUP_REMOVED lines=9> */
.L_x_73:
[----:B------:R-:W-:Y:S05]  /*3620*/  BSYNC B1 ;  /* 0x0000000000017941 */ /* 0x000fea0003800000 */
.L_x_72:
        /* <DEDUP_REMOVED lines=10> */
.L_x_75:
[----:B------:R-:W-:Y:S05]  /*36d0*/  BSYNC B1 ;  /* 0x0000000000017941 */ /* 0x000fea0003800000 */
.L_x_74:
        /* <DEDUP_REMOVED lines=13> */
.L_x_77:
[----:B------:R-:W-:Y:S05]  /*37b0*/  BSYNC B1 ;  /* 0x0000000000017941 */ /* 0x000fea0003800000 */
.L_x_76:
        /* <DEDUP_REMOVED lines=12> */
.L_x_79:
[----:B------:R-:W-:Y:S05]  /*3880*/  BSYNC B1 ;  /* 0x0000000000017941 */ /* 0x000fea0003800000 */
.L_x_78:
        /* <DEDUP_REMOVED lines=9> */
.L_x_81:
[----:B------:R-:W-:Y:S05]  /*3920*/  BSYNC B1 ;  /* 0x0000000000017941 */ /* 0x000fea0003800000 */
.L_x_80:
        /* <DEDUP_REMOVED lines=10> */
.L_x_83:
[----:B------:R-:W-:Y:S05]  /*39d0*/  BSYNC B1 ;  /* 0x0000000000017941 */ /* 0x000fea0003800000 */
.L_x_82:
        /* <DEDUP_REMOVED lines=13> */
.L_x_85:
[----:B------:R-:W-:Y:S05]  /*3ab0*/  BSYNC B1 ;  /* 0x0000000000017941 */ /* 0x000fea0003800000 */
.L_x_84:
        /* <DEDUP_REMOVED lines=12> */
.L_x_87:
[----:B------:R-:W-:Y:S05]  /*3b80*/  BSYNC B1 ;  /* 0x0000000000017941 */ /* 0x000fea0003800000 */
.L_x_86:
        /* <DEDUP_REMOVED lines=9> */
.L_x_89:
[----:B------:R-:W-:Y:S05]  /*3c20*/  BSYNC B1 ;  /* 0x0000000000017941 */ /* 0x000fea0003800000 */
.L_x_88:
        /* <DEDUP_REMOVED lines=10> */
.L_x_91:
[----:B------:R-:W-:Y:S05]  /*3cd0*/  BSYNC B1 ;  /* 0x0000000000017941 */ /* 0x000fea0003800000 */
.L_x_90:
        /* <DEDUP_REMOVED lines=13> */
.L_x_93:
[----:B------:R-:W-:Y:S05]  /*3db0*/  BSYNC B1 ;  /* 0x0000000000017941 */ /* 0x000fea0003800000 */
.L_x_92:
        /* <DEDUP_REMOVED lines=12> */
.L_x_95:
[----:B------:R-:W-:Y:S05]  /*3e80*/  BSYNC B1 ;  /* 0x0000000000017941 */ /* 0x000fea0003800000 */
.L_x_94:
        /* <DEDUP_REMOVED lines=9> */
.L_x_97:
[----:B------:R-:W-:Y:S05]  /*3f20*/  BSYNC B1 ;  /* 0x0000000000017941 */ /* 0x000fea0003800000 */
.L_x_96:
        /* <DEDUP_REMOVED lines=10> */
.L_x_99:
[----:B------:R-:W-:Y:S05]  /*3fd0*/  BSYNC B1 ;  /* 0x0000000000017941 */ /* 0x000fea0003800000 */
.L_x_98:
        /* <DEDUP_REMOVED lines=13> */
.L_x_101:
[----:B------:R-:W-:Y:S05]  /*40b0*/  BSYNC B1 ;  /* 0x0000000000017941 */ /* 0x000fea0003800000 */
.L_x_100:
        /* <DEDUP_REMOVED lines=12> */
.L_x_103:
[----:B------:R-:W-:Y:S05]  /*4180*/  BSYNC B1 ;  /* 0x0000000000017941 */ /* 0x000fea0003800000 */
.L_x_102:
        /* <DEDUP_REMOVED lines=9> */
.L_x_105:
[----:B------:R-:W-:Y:S05]  /*4220*/  BSYNC B1 ;  /* 0x0000000000017941 */ /* 0x000fea0003800000 */
.L_x_104:
        /* <DEDUP_REMOVED lines=10> */
.L_x_107:
[----:B------:R-:W-:Y:S05]  /*42d0*/  BSYNC B1 ;  /* 0x0000000000017941 */ /* 0x000fea0003800000 */
.L_x_106:
        /* <DEDUP_REMOVED lines=13> */
.L_x_109:
[----:B------:R-:W-:Y:S05]  /*43b0*/  BSYNC B1 ;  /* 0x0000000000017941 */ /* 0x000fea0003800000 */
.L_x_108:
        /* <DEDUP_REMOVED lines=12> */
.L_x_111:
[----:B------:R-:W-:Y:S05]  /*4480*/  BSYNC B1 ;  /* 0x0000000000017941 */ /* 0x000fea0003800000 */
.L_x_110:
        /* <DEDUP_REMOVED lines=9> */
.L_x_113:
[----:B------:R-:W-:Y:S05]  /*4520*/  BSYNC B1 ;  /* 0x0000000000017941 */ /* 0x000fea0003800000 */
.L_x_112:
        /* <DEDUP_REMOVED lines=10> */
.L_x_115:
[----:B------:R-:W-:Y:S05]  /*45d0*/  BSYNC B1 ;  /* 0x0000000000017941 */ /* 0x000fea0003800000 */
.L_x_114:
        /* <DEDUP_REMOVED lines=13> */
.L_x_117:
[----:B------:R-:W-:Y:S05]  /*46b0*/  BSYNC B1 ;  /* 0x0000000000017941 */ /* 0x000fea0003800000 */
.L_x_116:
        /* <DEDUP_REMOVED lines=12> */
.L_x_119:
[----:B------:R-:W-:Y:S05]  /*4780*/  BSYNC B1 ;  /* 0x0000000000017941 */ /* 0x000fea0003800000 */
.L_x_118:
        /* <DEDUP_REMOVED lines=9> */
.L_x_121:
[----:B------:R-:W-:Y:S05]  /*4820*/  BSYNC B1 ;  /* 0x0000000000017941 */ /* 0x000fea0003800000 */
.L_x_120:
        /* <DEDUP_REMOVED lines=10> */
.L_x_123:
[----:B------:R-:W-:Y:S05]  /*48d0*/  BSYNC B1 ;  /* 0x0000000000017941 */ /* 0x000fea0003800000 */
.L_x_122:
        /* <DEDUP_REMOVED lines=13> */
.L_x_125:
[----:B------:R-:W-:Y:S05]  /*49b0*/  BSYNC B1 ;  /* 0x0000000000017941 */ /* 0x000fea0003800000 */
.L_x_124:
        /* <DEDUP_REMOVED lines=12> */
.L_x_127:
[----:B------:R-:W-:Y:S05]  /*4a80*/  BSYNC B1 ;  /* 0x0000000000017941 */ /* 0x000fea0003800000 */
.L_x_126:
        /* <DEDUP_REMOVED lines=9> */
.L_x_129:
[----:B------:R-:W-:Y:S05]  /*4b20*/  BSYNC B1 ;  /* 0x0000000000017941 */ /* 0x000fea0003800000 */
.L_x_128:
        /* <DEDUP_REMOVED lines=10> */
.L_x_131:
[----:B------:R-:W-:Y:S05]  /*4bd0*/  BSYNC B1 ;  /* 0x0000000000017941 */ /* 0x000fea0003800000 */
.L_x_130:
        /* <DEDUP_REMOVED lines=13> */
.L_x_133:
[----:B------:R-:W-:Y:S05]  /*4cb0*/  BSYNC B1 ;  /* 0x0000000000017941 */ /* 0x000fea0003800000 */
.L_x_132:
        /* <DEDUP_REMOVED lines=12> */
.L_x_135:
[----:B------:R-:W-:Y:S05]  /*4d80*/  BSYNC B1 ;  /* 0x0000000000017941 */ /* 0x000fea0003800000 */
.L_x_134:
        /* <DEDUP_REMOVED lines=9> */
.L_x_137:
[----:B------:R-:W-:Y:S05]  /*4e20*/  BSYNC B1 ;  /* 0x0000000000017941 */ /* 0x000fea0003800000 */
.L_x_136:
        /* <DEDUP_REMOVED lines=10> */
.L_x_139:
[----:B------:R-:W-:Y:S05]  /*4ed0*/  BSYNC B1 ;  /* 0x0000000000017941 */ /* 0x000fea0003800000 */
.L_x_138:
        /* <DEDUP_REMOVED lines=13> */
.L_x_141:
[----:B------:R-:W-:Y:S05]  /*4fb0*/  BSYNC B1 ;  /* 0x0000000000017941 */ /* 0x000fea0003800000 */
.L_x_140:
        /* <DEDUP_REMOVED lines=12> */
.L_x_143:
[----:B------:R-:W-:Y:S05]  /*5080*/  BSYNC B1 ;  /* 0x0000000000017941 */ /* 0x000fea0003800000 */
.L_x_142:
        /* <DEDUP_REMOVED lines=9> */
.L_x_145:
[----:B------:R-:W-:Y:S05]  /*5120*/  BSYNC B1 ;  /* 0x0000000000017941 */ /* 0x000fea0003800000 */
.L_x_144:
        /* <DEDUP_REMOVED lines=10> */
.L_x_147:
[----:B------:R-:W-:Y:S05]  /*51d0*/  BSYNC B1 ;  /* 0x0000000000017941 */ /* 0x000fea0003800000 */
.L_x_146:
        /* <DEDUP_REMOVED lines=13> */
.L_x_149:
[----:B------:R-:W-:Y:S05]  /*52b0*/  BSYNC B1 ;  /* 0x0000000000017941 */ /* 0x000fea0003800000 */
.L_x_148:
        /* <DEDUP_REMOVED lines=12> */
.L_x_151:
[----:B------:R-:W-:Y:S05]  /*5380*/  BSYNC B1 ;  /* 0x0000000000017941 */ /* 0x000fea0003800000 */
.L_x_150:
        /* <DEDUP_REMOVED lines=9> */
.L_x_153:
[----:B------:R-:W-:Y:S05]  /*5420*/  BSYNC B1 ;  /* 0x0000000000017941 */ /* 0x000fea0003800000 */
.L_x_152:
        /* <DEDUP_REMOVED lines=10> */
.L_x_155:
[----:B------:R-:W-:Y:S05]  /*54d0*/  BSYNC B1 ;  /* 0x0000000000017941 */ /* 0x000fea0003800000 */
.L_x_154:
        /* <DEDUP_REMOVED lines=13> */
.L_x_157:
[----:B------:R-:W-:Y:S05]  /*55b0*/  BSYNC B1 ;  /* 0x0000000000017941 */ /* 0x000fea0003800000 */
.L_x_156:
        /* <DEDUP_REMOVED lines=12> */
.L_x_159:
[----:B------:R-:W-:Y:S05]  /*5680*/  BSYNC B1 ;  /* 0x0000000000017941 */ /* 0x000fea0003800000 */
.L_x_158:
        /* <DEDUP_REMOVED lines=9> */
.L_x_161:
[----:B------:R-:W-:Y:S05]  /*5720*/  BSYNC B1 ;  /* 0x0000000000017941 */ /* 0x000fea0003800000 */
.L_x_160:
        /* <DEDUP_REMOVED lines=10> */
.L_x_163:
[----:B------:R-:W-:Y:S05]  /*57d0*/  BSYNC B1 ;  /* 0x0000000000017941 */ /* 0x000fea0003800000 */
.L_x_162:
        /* <DEDUP_REMOVED lines=13> */
.L_x_165:
[----:B------:R-:W-:Y:S05]  /*58b0*/  BSYNC B1 ;  /* 0x0000000000017941 */ /* 0x000fea0003800000 */
.L_x_164:
        /* <DEDUP_REMOVED lines=12> */
.L_x_167:
[----:B------:R-:W-:Y:S05]  /*5980*/  BSYNC B1 ;  /* 0x0000000000017941 */ /* 0x000fea0003800000 */
.L_x_166:
        /* <DEDUP_REMOVED lines=9> */
.L_x_169:
[----:B------:R-:W-:Y:S05]  /*5a20*/  BSYNC B1 ;  /* 0x0000000000017941 */ /* 0x000fea0003800000 */
.L_x_168:
        /* <DEDUP_REMOVED lines=10> */
.L_x_171:
[----:B------:R-:W-:Y:S05]  /*5ad0*/  BSYNC B1 ;  /* 0x0000000000017941 */ /* 0x000fea0003800000 */
.L_x_170:
        /* <DEDUP_REMOVED lines=13> */
.L_x_173:
[----:B------:R-:W-:Y:S05]  /*5bb0*/  BSYNC B1 ;  /* 0x0000000000017941 */ /* 0x000fea0003800000 */
.L_x_172:
        /* <DEDUP_REMOVED lines=12> */
.L_x_175:
[----:B------:R-:W-:Y:S05]  /*5c80*/  BSYNC B1 ;  /* 0x0000000000017941 */ /* 0x000fea0003800000 */
.L_x_174:
        /* <DEDUP_REMOVED lines=9> */
.L_x_177:
[----:B------:R-:W-:Y:S05]  /*5d20*/  BSYNC B1 ;  /* 0x0000000000017941 */ /* 0x000fea0003800000 */
.L_x_176:
        /* <DEDUP_REMOVED lines=10> */
.L_x_179:
[----:B------:R-:W-:Y:S05]  /*5dd0*/  BSYNC B1 ;  /* 0x0000000000017941 */ /* 0x000fea0003800000 */
.L_x_178:
        /* <DEDUP_REMOVED lines=13> */
.L_x_181:
[----:B------:R-:W-:Y:S05]  /*5eb0*/  BSYNC B1 ;  /* 0x0000000000017941 */ /* 0x000fea0003800000 */
.L_x_180:
        /* <DEDUP_REMOVED lines=12> */
.L_x_183:
[----:B------:R-:W-:Y:S05]  /*5f80*/  BSYNC B1 ;  /* 0x0000000000017941 */ /* 0x000fea0003800000 */
.L_x_182:
        /* <DEDUP_REMOVED lines=9> */
.L_x_185:
[----:B------:R-:W-:Y:S05]  /*6020*/  BSYNC B1 ;  /* 0x0000000000017941 */ /* 0x000fea0003800000 */
.L_x_184:
        /* <DEDUP_REMOVED lines=10> */
.L_x_187:
[----:B------:R-:W-:Y:S05]  /*60d0*/  BSYNC B1 ;  /* 0x0000000000017941 */ /* 0x000fea0003800000 */
.L_x_186:
        /* <DEDUP_REMOVED lines=13> */
.L_x_189:
[----:B------:R-:W-:Y:S05]  /*61b0*/  BSYNC B1 ;  /* 0x0000000000017941 */ /* 0x000fea0003800000 */
.L_x_188:
        /* <DEDUP_REMOVED lines=12> */
.L_x_191:
[----:B------:R-:W-:Y:S05]  /*6280*/  BSYNC B1 ;  /* 0x0000000000017941 */ /* 0x000fea0003800000 */
.L_x_190:
        /* <DEDUP_REMOVED lines=9> */
.L_x_193:
[----:B------:R-:W-:Y:S05]  /*6320*/  BSYNC B1 ;  /* 0x0000000000017941 */ /* 0x000fea0003800000 */
.L_x_192:
        /* <DEDUP_REMOVED lines=10> */
.L_x_195:
[----:B------:R-:W-:Y:S05]  /*63d0*/  BSYNC B1 ;  /* 0x0000000000017941 */ /* 0x000fea0003800000 */
.L_x_194:
        /* <DEDUP_REMOVED lines=13> */
.L_x_197:
[----:B------:R-:W-:Y:S05]  /*64b0*/  BSYNC B1 ;  /* 0x0000000000017941 */ /* 0x000fea0003800000 */
.L_x_196:
        /* <DEDUP_REMOVED lines=12> */
.L_x_199:
[----:B------:R-:W-:Y:S05]  /*6580*/  BSYNC B1 ;  /* 0x0000000000017941 */ /* 0x000fea0003800000 */
.L_x_198:
        /* <DEDUP_REMOVED lines=9> */
.L_x_201:
[----:B------:R-:W-:Y:S05]  /*6620*/  BSYNC B1 ;  /* 0x0000000000017941 */ /* 0x000fea0003800000 */
.L_x_200:
        /* <DEDUP_REMOVED lines=10> */
.L_x_203:
[----:B------:R-:W-:Y:S05]  /*66d0*/  BSYNC B1 ;  /* 0x0000000000017941 */ /* 0x000fea0003800000 */
.L_x_202:
        /* <DEDUP_REMOVED lines=13> */
.L_x_205:
[----:B------:R-:W-:Y:S05]  /*67b0*/  BSYNC B1 ;  /* 0x0000000000017941 */ /* 0x000fea0003800000 */
.L_x_204:
        /* <DEDUP_REMOVED lines=12> */
.L_x_207:
[----:B------:R-:W-:Y:S05]  /*6880*/  BSYNC B1 ;  /* 0x0000000000017941 */ /* 0x000fea0003800000 */
.L_x_206:
        /* <DEDUP_REMOVED lines=9> */
.L_x_209:
[----:B------:R-:W-:Y:S05]  /*6920*/  BSYNC B1 ;  /* 0x0000000000017941 */ /* 0x000fea0003800000 */
.L_x_208:
        /* <DEDUP_REMOVED lines=10> */
.L_x_211:
[----:B------:R-:W-:Y:S05]  /*69d0*/  BSYNC B1 ;  /* 0x0000000000017941 */ /* 0x000fea0003800000 */
.L_x_210:
        /* <DEDUP_REMOVED lines=13> */
.L_x_213:
[----:B------:R-:W-:Y:S05]  /*6ab0*/  BSYNC B1 ;  /* 0x0000000000017941 */ /* 0x000fea0003800000 */
.L_x_212:
        /* <DEDUP_REMOVED lines=12> */
.L_x_215:
[----:B------:R-:W-:Y:S05]  /*6b80*/  BSYNC B1 ;  /* 0x0000000000017941 */ /* 0x000fea0003800000 */
.L_x_214:
        /* <DEDUP_REMOVED lines=9> */
.L_x_217:
[----:B------:R-:W-:Y:S05]  /*6c20*/  BSYNC B1 ;  /* 0x0000000000017941 */ /* 0x000fea0003800000 */
.L_x_216:
        /* <DEDUP_REMOVED lines=10> */
.L_x_219:
[----:B------:R-:W-:Y:S05]  /*6cd0*/  BSYNC B1 ;  /* 0x0000000000017941 */ /* 0x000fea0003800000 */
.L_x_218:
        /* <DEDUP_REMOVED lines=13> */
.L_x_221:
[----:B------:R-:W-:Y:S05]  /*6db0*/  BSYNC B1 ;  /* 0x0000000000017941 */ /* 0x000fea0003800000 */
.L_x_220:
        /* <DEDUP_REMOVED lines=12> */
.L_x_223:
[----:B------:R-:W-:Y:S05]  /*6e80*/  BSYNC B1 ;  /* 0x0000000000017941 */ /* 0x000fea0003800000 */
.L_x_222:
        /* <DEDUP_REMOVED lines=9> */
.L_x_225:
[----:B------:R-:W-:Y:S05]  /*6f20*/  BSYNC B1 ;  /* 0x0000000000017941 */ /* 0x000fea0003800000 */
.L_x_224:
        /* <DEDUP_REMOVED lines=10> */
.L_x_227:
[----:B------:R-:W-:Y:S05]  /*6fd0*/  BSYNC B1 ;  /* 0x0000000000017941 */ /* 0x000fea0003800000 */
.L_x_226:
        /* <DEDUP_REMOVED lines=13> */
.L_x_229:
[----:B------:R-:W-:Y:S05]  /*70b0*/  BSYNC B1 ;  /* 0x0000000000017941 */ /* 0x000fea0003800000 */
.L_x_228:
        /* <DEDUP_REMOVED lines=12> */
.L_x_231:
[----:B------:R-:W-:Y:S05]  /*7180*/  BSYNC B1 ;  /* 0x0000000000017941 */ /* 0x000fea0003800000 */
.L_x_230:
        /* <DEDUP_REMOVED lines=9> */
.L_x_233:
[----:B------:R-:W-:Y:S05]  /*7220*/  BSYNC B1 ;  /* 0x0000000000017941 */ /* 0x000fea0003800000 */
.L_x_232:
        /* <DEDUP_REMOVED lines=10> */
.L_x_235:
[----:B------:R-:W-:Y:S05]  /*72d0*/  BSYNC B1 ;  /* 0x0000000000017941 */ /* 0x000fea0003800000 */
.L_x_234:
        /* <DEDUP_REMOVED lines=13> */
.L_x_237:
[----:B------:R-:W-:Y:S05]  /*73b0*/  BSYNC B1 ;  /* 0x0000000000017941 */ /* 0x000fea0003800000 */
.L_x_236:
        /* <DEDUP_REMOVED lines=12> */
.L_x_239:
[----:B------:R-:W-:Y:S05]  /*7480*/  BSYNC B1 ;  /* 0x0000000000017941 */ /* 0x000fea0003800000 */
.L_x_238:
        /* <DEDUP_REMOVED lines=9> */
.L_x_241:
[----:B------:R-:W-:Y:S05]  /*7520*/  BSYNC B1 ;  /* 0x0000000000017941 */ /* 0x000fea0003800000 */
.L_x_240:
        /* <DEDUP_REMOVED lines=10> */
.L_x_243:
[----:B------:R-:W-:Y:S05]  /*75d0*/  BSYNC B1 ;  /* 0x0000000000017941 */ /* 0x000fea0003800000 */
.L_x_242:
        /* <DEDUP_REMOVED lines=13> */
.L_x_245:
[----:B------:R-:W-:Y:S05]  /*76b0*/  BSYNC B1 ;  /* 0x0000000000017941 */ /* 0x000fea0003800000 */
.L_x_244:
        /* <DEDUP_REMOVED lines=12> */
.L_x_247:
[----:B------:R-:W-:Y:S05]  /*7780*/  BSYNC B1 ;  /* 0x0000000000017941 */ /* 0x000fea0003800000 */
.L_x_246:
        /* <DEDUP_REMOVED lines=9> */
.L_x_249:
[----:B------:R-:W-:Y:S05]  /*7820*/  BSYNC B1 ;  /* 0x0000000000017941 */ /* 0x000fea0003800000 */
.L_x_248:
        /* <DEDUP_REMOVED lines=10> */
.L_x_251:
[----:B------:R-:W-:Y:S05]  /*78d0*/  BSYNC B1 ;  /* 0x0000000000017941 */ /* 0x000fea0003800000 */
.L_x_250:
        /* <DEDUP_REMOVED lines=13> */
.L_x_253:
[----:B------:R-:W-:Y:S05]  /*79b0*/  BSYNC B1 ;  /* 0x0000000000017941 */ /* 0x000fea0003800000 */
.L_x_252:
        /* <DEDUP_REMOVED lines=12> */
.L_x_255:
[----:B------:R-:W-:Y:S05]  /*7a80*/  BSYNC B1 ;  /* 0x0000000000017941 */ /* 0x000fea0003800000 */
.L_x_254:
        /* <DEDUP_REMOVED lines=9> */
.L_x_257:
[----:B------:R-:W-:Y:S05]  /*7b20*/  BSYNC B1 ;  /* 0x0000000000017941 */ /* 0x000fea0003800000 */
.L_x_256:
        /* <DEDUP_REMOVED lines=10> */
.L_x_259:
[----:B------:R-:W-:Y:S05]  /*7bd0*/  BSYNC B1 ;  /* 0x0000000000017941 */ /* 0x000fea0003800000 */
.L_x_258:
        /* <DEDUP_REMOVED lines=13> */
.L_x_261:
[----:B------:R-:W-:Y:S05]  /*7cb0*/  BSYNC B1 ;  /* 0x0000000000017941 */ /* 0x000fea0003800000 */
.L_x_260:
        /* <DEDUP_REMOVED lines=12> */
.L_x_263:
[----:B------:R-:W-:Y:S05]  /*7d80*/  BSYNC B1 ;  /* 0x0000000000017941 */ /* 0x000fea0003800000 */
.L_x_262:
        /* <DEDUP_REMOVED lines=9> */
.L_x_265:
[----:B------:R-:W-:Y:S05]  /*7e20*/  BSYNC B1 ;  /* 0x0000000000017941 */ /* 0x000fea0003800000 */
.L_x_264:
        /* <DEDUP_REMOVED lines=10> */
.L_x_267:
[----:B------:R-:W-:Y:S05]  /*7ed0*/  BSYNC B1 ;  /* 0x0000000000017941 */ /* 0x000fea0003800000 */
.L_x_266:
        /* <DEDUP_REMOVED lines=13> */
.L_x_269:
[----:B------:R-:W-:Y:S05]  /*7fb0*/  BSYNC B1 ;  /* 0x0000000000017941 */ /* 0x000fea0003800000 */
.L_x_268:
        /* <DEDUP_REMOVED lines=12> */
.L_x_271:
[----:B------:R-:W-:Y:S05]  /*8080*/  BSYNC B1 ;  /* 0x0000000000017941 */ /* 0x000fea0003800000 */
.L_x_270:
        /* <DEDUP_REMOVED lines=9> */
.L_x_273:
[----:B------:R-:W-:Y:S05]  /*8120*/  BSYNC B1 ;  /* 0x0000000000017941 */ /* 0x000fea0003800000 */
.L_x_272:
        /* <DEDUP_REMOVED lines=10> */
.L_x_275:
[----:B------:R-:W-:Y:S05]  /*81d0*/  BSYNC B1 ;  /* 0x0000000000017941 */ /* 0x000fea0003800000 */
.L_x_274:
        /* <DEDUP_REMOVED lines=13> */
.L_x_277:
[----:B------:R-:W-:Y:S05]  /*82b0*/  BSYNC B1 ;  /* 0x0000000000017941 */ /* 0x000fea0003800000 */
.L_x_276:
        /* <DEDUP_REMOVED lines=12> */
.L_x_279:
[----:B------:R-:W-:Y:S05]  /*8380*/  BSYNC B1 ;  /* 0x0000000000017941 */ /* 0x000fea0003800000 */
.L_x_278:
        /* <DEDUP_REMOVED lines=9> */
.L_x_281:
[----:B------:R-:W-:Y:S05]  /*8420*/  BSYNC B1 ;  /* 0x0000000000017941 */ /* 0x000fea0003800000 */
.L_x_280:
        /* <DEDUP_REMOVED lines=10> */
.L_x_283:
[----:B------:R-:W-:Y:S05]  /*84d0*/  BSYNC B1 ;  /* 0x0000000000017941 */ /* 0x000fea0003800000 */
.L_x_282:
        /* <DEDUP_REMOVED lines=13> */
.L_x_285:
[----:B------:R-:W-:Y:S05]  /*85b0*/  BSYNC B1 ;  /* 0x0000000000017941 */ /* 0x000fea0003800000 */
.L_x_284:
        /* <DEDUP_REMOVED lines=12> */
.L_x_287:
[----:B------:R-:W-:Y:S05]  /*8680*/  BSYNC B1 ;  /* 0x0000000000017941 */ /* 0x000fea0003800000 */
.L_x_286:
        /* <DEDUP_REMOVED lines=9> */
.L_x_289:
[----:B------:R-:W-:Y:S05]  /*8720*/  BSYNC B1 ;  /* 0x0000000000017941 */ /* 0x000fea0003800000 */
.L_x_288:
        /* <DEDUP_REMOVED lines=10> */
.L_x_291:
[----:B------:R-:W-:Y:S05]  /*87d0*/  BSYNC B1 ;  /* 0x0000000000017941 */ /* 0x000fea0003800000 */
.L_x_290:
        /* <DEDUP_REMOVED lines=13> */
.L_x_293:
[----:B------:R-:W-:Y:S05]  /*88b0*/  BSYNC B1 ;  /* 0x0000000000017941 */ /* 0x000fea0003800000 */
.L_x_292:
        /* <DEDUP_REMOVED lines=12> */
.L_x_295:
[----:B------:R-:W-:Y:S05]  /*8980*/  BSYNC B1 ;  /* 0x0000000000017941 */ /* 0x000fea0003800000 */
.L_x_294:
        /* <DEDUP_REMOVED lines=9> */
.L_x_297:
[----:B------:R-:W-:Y:S05]  /*8a20*/  BSYNC B1 ;  /* 0x0000000000017941 */ /* 0x000fea0003800000 */
.L_x_296:
        /* <DEDUP_REMOVED lines=10> */
.L_x_299:
[----:B------:R-:W-:Y:S05]  /*8ad0*/  BSYNC B1 ;  /* 0x0000000000017941 */ /* 0x000fea0003800000 */
.L_x_298:
        /* <DEDUP_REMOVED lines=13> */
.L_x_301:
[----:B------:R-:W-:Y:S05]  /*8bb0*/  BSYNC B1 ;  /* 0x0000000000017941 */ /* 0x000fea0003800000 */
.L_x_300:
        /* <DEDUP_REMOVED lines=12> */
.L_x_303:
[----:B------:R-:W-:Y:S05]  /*8c80*/  BSYNC B1 ;  /* 0x0000000000017941 */ /* 0x000fea0003800000 */
.L_x_302:
        /* <DEDUP_REMOVED lines=9> */
.L_x_305:
[----:B------:R-:W-:Y:S05]  /*8d20*/  BSYNC B1 ;  /* 0x0000000000017941 */ /* 0x000fea0003800000 */
.L_x_304:
        /* <DEDUP_REMOVED lines=10> */
.L_x_307:
[----:B------:R-:W-:Y:S05]  /*8dd0*/  BSYNC B1 ;  /* 0x0000000000017941 */ /* 0x000fea0003800000 */
.L_x_306:
        /* <DEDUP_REMOVED lines=13> */
.L_x_309:
[----:B------:R-:W-:Y:S05]  /*8eb0*/  BSYNC B1 ;  /* 0x0000000000017941 */ /* 0x000fea0003800000 */
.L_x_308:
        /* <DEDUP_REMOVED lines=12> */
.L_x_311:
[----:B------:R-:W-:Y:S05]  /*8f80*/  BSYNC B1 ;  /* 0x0000000000017941 */ /* 0x000fea0003800000 */
.L_x_310:
        /* <DEDUP_REMOVED lines=9> */
.L_x_313:
[----:B------:R-:W-:Y:S05]  /*9020*/  BSYNC B1 ;  /* 0x0000000000017941 */ /* 0x000fea0003800000 */
.L_x_312:
        /* <DEDUP_REMOVED lines=10> */
.L_x_315:
[----:B------:R-:W-:Y:S05]  /*90d0*/  BSYNC B1 ;  /* 0x0000000000017941 */ /* 0x000fea0003800000 */
.L_x_314:
        /* <DEDUP_REMOVED lines=13> */
.L_x_317:
[----:B------:R-:W-:Y:S05]  /*91b0*/  BSYNC B1 ;  /* 0x0000000000017941 */ /* 0x000fea0003800000 */
.L_x_316:
        /* <DEDUP_REMOVED lines=12> */
.L_x_319:
[----:B------:R-:W-:Y:S05]  /*9280*/  BSYNC B1 ;  /* 0x0000000000017941 */ /* 0x000fea0003800000 */
.L_x_318:
        /* <DEDUP_REMOVED lines=9> */
.L_x_321:
[----:B------:R-:W-:Y:S05]  /*9320*/  BSYNC B1 ;  /* 0x0000000000017941 */ /* 0x000fea0003800000 */
.L_x_320:
        /* <DEDUP_REMOVED lines=10> */
.L_x_323:
[----:B------:R-:W-:Y:S05]  /*93d0*/  BSYNC B1 ;  /* 0x0000000000017941 */ /* 0x000fea0003800000 */
.L_x_322:
        /* <DEDUP_REMOVED lines=13> */
.L_x_325:
[----:B------:R-:W-:Y:S05]  /*94b0*/  BSYNC B1 ;  /* 0x0000000000017941 */ /* 0x000fea0003800000 */
.L_x_324:
        /* <DEDUP_REMOVED lines=12> */
.L_x_327:
[----:B------:R-:W-:Y:S05]  /*9580*/  BSYNC B1 ;  /* 0x0000000000017941 */ /* 0x000fea0003800000 */
.L_x_326:
        /* <DEDUP_REMOVED lines=9> */
.L_x_329:
[----:B------:R-:W-:Y:S05]  /*9620*/  BSYNC B1 ;  /* 0x0000000000017941 */ /* 0x000fea0003800000 */
.L_x_328:
        /* <DEDUP_REMOVED lines=10> */
.L_x_331:
[----:B------:R-:W-:Y:S05]  /*96d0*/  BSYNC B1 ;  /* 0x0000000000017941 */ /* 0x000fea0003800000 */
.L_x_330:
        /* <DEDUP_REMOVED lines=13> */
.L_x_333:
[----:B------:R-:W-:Y:S05]  /*97b0*/  BSYNC B1 ;  /* 0x0000000000017941 */ /* 0x000fea0003800000 */
.L_x_332:
        /* <DEDUP_REMOVED lines=12> */
.L_x_335:
[----:B------:R-:W-:Y:S05]  /*9880*/  BSYNC B1 ;  /* 0x0000000000017941 */ /* 0x000fea0003800000 */
.L_x_334:
        /* <DEDUP_REMOVED lines=9> */
.L_x_337:
[----:B------:R-:W-:Y:S05]  /*9920*/  BSYNC B1 ;  /* 0x0000000000017941 */ /* 0x000fea0003800000 */
.L_x_336:
        /* <DEDUP_REMOVED lines=10> */
.L_x_339:
[----:B------:R-:W-:Y:S05]  /*99d0*/  BSYNC B1 ;  /* 0x0000000000017941 */ /* 0x000fea0003800000 */
.L_x_338:
        /* <DEDUP_REMOVED lines=13> */
.L_x_341:
[----:B------:R-:W-:Y:S05]  /*9ab0*/  BSYNC B1 ;  /* 0x0000000000017941 */ /* 0x000fea0003800000 */
.L_x_340:
        /* <DEDUP_REMOVED lines=12> */
.L_x_343:
[----:B------:R-:W-:Y:S05]  /*9b80*/  BSYNC B1 ;  /* 0x0000000000017941 */ /* 0x000fea0003800000 */
.L_x_342:
        /* <DEDUP_REMOVED lines=9> */
.L_x_345:
[----:B------:R-:W-:Y:S05]  /*9c20*/  BSYNC B1 ;  /* 0x0000000000017941 */ /* 0x000fea0003800000 */
.L_x_344:
        /* <DEDUP_REMOVED lines=10> */
.L_x_347:
[----:B------:R-:W-:Y:S05]  /*9cd0*/  BSYNC B1 ;  /* 0x0000000000017941 */ /* 0x000fea0003800000 */
.L_x_346:
        /* <DEDUP_REMOVED lines=13> */
.L_x_349:
[----:B------:R-:W-:Y:S05]  /*9db0*/  BSYNC B1 ;  /* 0x0000000000017941 */ /* 0x000fea0003800000 */
.L_x_348:
        /* <DEDUP_REMOVED lines=12> */
.L_x_351:
[----:B------:R-:W-:Y:S05]  /*9e80*/  BSYNC B1 ;  /* 0x0000000000017941 */ /* 0x000fea0003800000 */
.L_x_350:
        /* <DEDUP_REMOVED lines=9> */
.L_x_353:
[----:B------:R-:W-:Y:S05]  /*9f20*/  BSYNC B1 ;  /* 0x0000000000017941 */ /* 0x000fea0003800000 */
.L_x_352:
        /* <DEDUP_REMOVED lines=10> */
.L_x_355:
[----:B------:R-:W-:Y:S05]  /*9fd0*/  BSYNC B1 ;  /* 0x0000000000017941 */ /* 0x000fea0003800000 */
.L_x_354:
        /* <DEDUP_REMOVED lines=13> */
.L_x_357:
[----:B------:R-:W-:Y:S05]  /*a0b0*/  BSYNC B1 ;  /* 0x0000000000017941 */ /* 0x000fea0003800000 */
.L_x_356:
        /* <DEDUP_REMOVED lines=12> */
.L_x_359:
[----:B------:R-:W-:Y:S05]  /*a180*/  BSYNC B1 ;  /* 0x0000000000017941 */ /* 0x000fea0003800000 */
.L_x_358:
        /* <DEDUP_REMOVED lines=9> */
.L_x_361:
[----:B------:R-:W-:Y:S05]  /*a220*/  BSYNC B1 ;  /* 0x0000000000017941 */ /* 0x000fea0003800000 */
.L_x_360:
        /* <DEDUP_REMOVED lines=10> */
.L_x_363:
[----:B------:R-:W-:Y:S05]  /*a2d0*/  BSYNC B1 ;  /* 0x0000000000017941 */ /* 0x000fea0003800000 */
.L_x_362:
        /* <DEDUP_REMOVED lines=13> */
.L_x_365:
[----:B------:R-:W-:Y:S05]  /*a3b0*/  BSYNC B1 ;  /* 0x0000000000017941 */ /* 0x000fea0003800000 */
.L_x_364:
        /* <DEDUP_REMOVED lines=12> */
.L_x_367:
[----:B------:R-:W-:Y:S05]  /*a480*/  BSYNC B1 ;  /* 0x0000000000017941 */ /* 0x000fea0003800000 */
.L_x_366:
        /* <DEDUP_REMOVED lines=9> */
.L_x_369:
[----:B------:R-:W-:Y:S05]  /*a520*/  BSYNC B1 ;  /* 0x0000000000017941 */ /* 0x000fea0003800000 */
.L_x_368:
        /* <DEDUP_REMOVED lines=10> */
.L_x_371:
[----:B------:R-:W-:Y:S05]  /*a5d0*/  BSYNC B1 ;  /* 0x0000000000017941 */ /* 0x000fea0003800000 */
.L_x_370:
        /* <DEDUP_REMOVED lines=13> */
.L_x_373:
[----:B------:R-:W-:Y:S05]  /*a6b0*/  BSYNC B1 ;  /* 0x0000000000017941 */ /* 0x000fea0003800000 */
.L_x_372:
        /* <DEDUP_REMOVED lines=12> */
.L_x_375:
[----:B------:R-:W-:Y:S05]  /*a780*/  BSYNC B1 ;  /* 0x0000000000017941 */ /* 0x000fea0003800000 */
.L_x_374:
        /* <DEDUP_REMOVED lines=9> */
.L_x_377:
[----:B------:R-:W-:Y:S05]  /*a820*/  BSYNC B1 ;  /* 0x0000000000017941 */ /* 0x000fea0003800000 */
.L_x_376:
        /* <DEDUP_REMOVED lines=10> */
.L_x_379:
[----:B------:R-:W-:Y:S05]  /*a8d0*/  BSYNC B1 ;  /* 0x0000000000017941 */ /* 0x000fea0003800000 */
.L_x_378:
        /* <DEDUP_REMOVED lines=13> */
.L_x_381:
[----:B------:R-:W-:Y:S05]  /*a9b0*/  BSYNC B1 ;  /* 0x0000000000017941 */ /* 0x000fea0003800000 */
.L_x_380:
        /* <DEDUP_REMOVED lines=12> */
.L_x_383:
[----:B------:R-:W-:Y:S05]  /*aa80*/  BSYNC B1 ;  /* 0x0000000000017941 */ /* 0x000fea0003800000 */
.L_x_382:
        /* <DEDUP_REMOVED lines=9> */
.L_x_385:
[----:B------:R-:W-:Y:S05]  /*ab20*/  BSYNC B1 ;  /* 0x0000000000017941 */ /* 0x000fea0003800000 */
.L_x_384:
        /* <DEDUP_REMOVED lines=10> */
.L_x_387:
[----:B------:R-:W-:Y:S05]  /*abd0*/  BSYNC B1 ;  /* 0x0000000000017941 */ /* 0x000fea0003800000 */
.L_x_386:
        /* <DEDUP_REMOVED lines=13> */
.L_x_389:
[----:B------:R-:W-:Y:S05]  /*acb0*/  BSYNC B1 ;  /* 0x0000000000017941 */ /* 0x000fea0003800000 */
.L_x_388:
        /* <DEDUP_REMOVED lines=12> */
.L_x_391:
[----:B------:R-:W-:Y:S05]  /*ad80*/  BSYNC B1 ;  /* 0x0000000000017941 */ /* 0x000fea0003800000 */
.L_x_390:
        /* <DEDUP_REMOVED lines=9> */
.L_x_393:
[----:B------:R-:W-:Y:S05]  /*ae20*/  BSYNC B1 ;  /* 0x0000000000017941 */ /* 0x000fea0003800000 */
.L_x_392:
        /* <DEDUP_REMOVED lines=10> */
.L_x_395:
[----:B------:R-:W-:Y:S05]  /*aed0*/  BSYNC B1 ;  /* 0x0000000000017941 */ /* 0x000fea0003800000 */
.L_x_394:
        /* <DEDUP_REMOVED lines=13> */
.L_x_397:
[----:B------:R-:W-:Y:S05]  /*afb0*/  BSYNC B1 ;  /* 0x0000000000017941 */ /* 0x000fea0003800000 */
.L_x_396:
        /* <DEDUP_REMOVED lines=12> */
.L_x_399:
[----:B------:R-:W-:Y:S05]  /*b080*/  BSYNC B1 ;  /* 0x0000000000017941 */ /* 0x000fea0003800000 */
.L_x_398:
        /* <DEDUP_REMOVED lines=9> */
.L_x_401:
[----:B------:R-:W-:Y:S05]  /*b120*/  BSYNC B1 ;  /* 0x0000000000017941 */ /* 0x000fea0003800000 */
.L_x_400:
        /* <DEDUP_REMOVED lines=10> */
.L_x_403:
[----:B------:R-:W-:Y:S05]  /*b1d0*/  BSYNC B1 ;  /* 0x0000000000017941 */ /* 0x000fea0003800000 */
.L_x_402:
        /* <DEDUP_REMOVED lines=13> */
.L_x_405:
[----:B------:R-:W-:Y:S05]  /*b2b0*/  BSYNC B1 ;  /* 0x0000000000017941 */ /* 0x000fea0003800000 */
.L_x_404:
        /* <DEDUP_REMOVED lines=12> */
.L_x_407:
[----:B------:R-:W-:Y:S05]  /*b380*/  BSYNC B1 ;  /* 0x0000000000017941 */ /* 0x000fea0003800000 */
.L_x_406:
        /* <DEDUP_REMOVED lines=9> */
.L_x_409:
[----:B------:R-:W-:Y:S05]  /*b420*/  BSYNC B1 ;  /* 0x0000000000017941 */ /* 0x000fea0003800000 */
.L_x_408:
        /* <DEDUP_REMOVED lines=10> */
.L_x_411:
[----:B------:R-:W-:Y:S05]  /*b4d0*/  BSYNC B1 ;  /* 0x0000000000017941 */ /* 0x000fea0003800000 */
.L_x_410:
        /* <DEDUP_REMOVED lines=13> */
.L_x_413:
[----:B------:R-:W-:Y:S05]  /*b5b0*/  BSYNC B1 ;  /* 0x0000000000017941 */ /* 0x000fea0003800000 */
.L_x_412:
        /* <DEDUP_REMOVED lines=9> */
.L_x_415:
[----:B------:R-:W-:Y:S05]  /*b650*/  BSYNC B1 ;  /* 0x0000000000017941 */ /* 0x000fea0003800000 */
.L_x_414:
[----:B-----5:R-:W-:Y:S01]  /*b660*/  IMAD.U32 R3, R221, 0x10000, RZ ;  /* 0x00010000dd037824 */ /* 0x020fe200078e00ff */
        /* <DEDUP_REMOVED lines=8> */
.L_x_417:
[----:B------:R-:W-:Y:S05]  /*b6f0*/  BSYNC B1 ;  /* 0x0000000000017941 */ /* 0x000fea0003800000 */
.L_x_416:
[----:B------:R-:W-:Y:S05]  /*b700*/  @!P1 BRA `(.L_x_418) ;  /* 0x0000004000a49947 */ /* 0x000fea0003800000 */
[----:B-----5:R-:W-:-:S04]  /*b710*/  IMAD.U32 R221, R221, 0x10000, RZ ;  /* 0x00010000dddd7824 */ /* 0x020fc800078e00ff */
[----:B------:R-:W-:-:S04]  /*b720*/  FMUL R0, R221, R16 ;  /* 0x00000010dd007220 */ /* 0x000fc80000400000 */
[----:B------:R-:W-:-:S05]  /*b730*/  FFMA R0, R119, R2, R0 ;  /* 0x0000000277007223 */ /* 0x000fca0000000000 */
[----:B------:R-:W-:-:S05]  /*b740*/  F2FP.BF16.F32.PACK_AB R0, RZ, R0 ;  /* 0x00000000ff00723e */ /* 0x000fca00000010ff */
[----:B------:R0:W-:Y:S01]  /*b750*/  STG.E.U16 desc[UR54][R4.64+0x2f2], R0 ;  /* 0x0002f20004007986 */ /* 0x0001e2000c101536 */
[----:B------:R-:W-:Y:S05]  /*b760*/  BRA `(.L_x_418) ;  /* 0x00000040008c7947 */ /* 0x000fea0003800000 */
.L_x_37:
[----:B------:R-:W-:Y:S01]  /*b770*/  ULDC.64 UR4, c[0x0][0x5c0] ;  /* 0x0001700000047ab9 */ /* 0x000fe20000000a00 */
[----:B------:R-:W-:Y:S01]  /*b780*/  ISETP.GT.AND P3, PT, R3, 0x1, PT ;  /* 0x000000010300780c */ /* 0x000fe20003f64270 */
[-C--:B------:R-:W-:Y:S01]  /*b790*/  FMUL R7, R120, R2.reuse ;  /* 0x0000000278077220 */ /* 0x080fe20000400000 */
[----:B------:R-:W-:Y:S01]  /*b7a0*/  LEA R8, P2, R14, UR4, 0x1 ;  /* 0x000000040e087c11 */ /* 0x000fe2000f8408ff */
[-C--:B------:R-:W-:Y:S01]  /*b7b0*/  FMUL R6, R121, R2.reuse ;  /* 0x0000000279067220 */ /* 0x080fe20000400000 */
[----:B------:R-:W-:Y:S01]  /*b7c0*/  SHF.L.U64.HI R5, R4, 0x4, R5 ;  /* 0x0000000404057819 */ /* 0x000fe20000010205 */
[-C--:B------:R-:W-:Y:S01]  /*b7d0*/  FMUL R122, R122, R2.reuse ;  /* 0x000000027a7a7220 */ /* 0x080fe20000400000 */
[----:B------:R-:W-:Y:S01]  /*b7e0*/  LEA.HI.X R9, R14, UR5, R13, 0x1, P2 ;  /* 0x000000050e097c11 */ /* 0x000fe200090f0c0d */
[-C--:B------:R-:W-:Y:S01]  /*b7f0*/  FMUL R123, R123, R2.reuse ;  /* 0x000000027b7b7220 */ /* 0x080fe20000400000 */
[----:B------:R-:W-:Y:S01]  /*b800*/  ISETP.GT.AND P2, PT, R0, RZ, P3 ;  /* 0x000000ff0000720c */ /* 0x000fe20001f44270 */
[-C--:B------:R-:W-:Y:S01]  /*b810*/  FMUL R124, R124, R2.reuse ;  /* 0x000000027c7c7220 */ /* 0x080fe20000400000 */
[----:B------:R-:W-:Y:S01]  /*b820*/  F2FP.BF16.F32.PACK_AB R7, RZ, R7 ;  /* 0x00000007ff07723e */ /* 0x000fe200000010ff */
[----:B------:R-:W-:Y:S01]  /*b830*/  FMUL R125, R125, R2 ;  /* 0x000000027d7d7220 */ /* 0x000fe20000400000 */
[----:B------:R-:W-:Y:S01]  /*b840*/  F2FP.BF16.F32.PACK_AB R6, RZ, R6 ;  /* 0x00000006ff06723e */ /* 0x000fe200000010ff */
[----:B------:R-:W-:Y:S01]  /*b850*/  FMUL R126, R126, R2 ;  /* 0x000000027e7e7220 */ /* 0x000fe20000400000 */
[----:B------:R-:W-:Y:S01]  /*b860*/  LEA R4, P5, R4, R8, 0x4 ;  /* 0x0000000804047211 */ /* 0x000fe200078a20ff */
[----:B------:R0:W-:Y:S01]  /*b870*/  @P1 STG.E.U16 desc[UR54][R8.64], R7 ;  /* 0x0000000708001986 */ /* 0x0001e2000c101536 */
[----:B------:R-:W-:Y:S01]  /*b880*/  PRMT R10, R6, 0x7610, R10 ;  /* 0x00007610060a7816 */ /* 0x000fe2000000000a */
[-C--:B------:R-:W-:Y:S01]  /*b890*/  FMUL R127, R127, R2.reuse ;  /* 0x000000027f7f7220 */ /* 0x080fe20000400000 */
[C---:B------:R-:W-:Y:S01]  /*b8a0*/  ISETP.GT.AND P1, PT, R0.reuse, 0x8, P0 ;  /* 0x000000080000780c */ /* 0x040fe20000724270 */
[--C-:B------:R-:W-:Y:S01]  /*b8b0*/  IMAD.X R5, R5, 0x1, R9.reuse, P5 ;  /* 0x0000000105057824 */ /* 0x100fe200028e0609 */
[----:B------:R-:W-:Y:S01]  /*b8c0*/  ISETP.GT.AND P3, PT, R0, 0x8, P3 ;  /* 0x000000080000780c */ /* 0x000fe20001f64270 */
[--C-:B------:R-:W-:Y:S01]  /*b8d0*/  @P2 IMAD.MOV.U32 R6, RZ, RZ, R8.reuse ;  /* 0x000000ffff062224 */ /* 0x100fe200078e0008 */
[----:B------:R-:W-:Y:S01]  /*b8e0*/  ISETP.GT.AND P0, PT, R3, 0x9, PT ;  /* 0x000000090300780c */ /* 0x000fe20003f04270 */
[----:B------:R-:W-:Y:S01]  /*b8f0*/  FMUL R128, R128, R2 ;  /* 0x0000000280807220 */ /* 0x000fe20000400000 */
[----:B------:R-:W-:Y:S01]  /*b900*/  F2FP.BF16.F32.PACK_AB R122, RZ, R122 ;  /* 0x0000007aff7a723e */ /* 0x000fe200000010ff */
[-C--:B------:R-:W-:Y:S01]  /*b910*/  FMUL R129, R129, R2.reuse ;  /* 0x0000000281817220 */ /* 0x080fe20000400000 */
[----:B------:R-:W-:Y:S01]  /*b920*/  ISETP.GT.AND P5, PT, R0, RZ, P0 ;  /* 0x000000ff0000720c */ /* 0x000fe200007a4270 */
[--C-:B0-----:R-:W-:Y:S01]  /*b930*/  @P2 IMAD.MOV.U32 R7, RZ, RZ, R9.reuse ;  /* 0x000000ffff072224 */ /* 0x101fe200078e0009 */
[----:B------:R-:W-:Y:S01]  /*b940*/  F2FP.BF16.F32.PACK_AB R123, RZ, R123 ;  /* 0x0000007bff7b723e */ /* 0x000fe200000010ff */
[----:B------:R-:W-:Y:S01]  /*b950*/  FMUL R130, R130, R2 ;  /* 0x0000000282827220 */ /* 0x000fe20000400000 */
[----:B------:R-:W-:Y:S01]  /*b960*/  F2FP.BF16.F32.PACK_AB R124, RZ, R124 ;  /* 0x0000007cff7c723e */ /* 0x000fe200000010ff */
[-C--:B------:R-:W-:Y:S01]  /*b970*/  FMUL R131, R131, R2.reuse ;  /* 0x0000000283837220 */ /* 0x080fe20000400000 */
[----:B------:R0:W-:Y:S01]  /*b980*/  @P2 STG.E.U16 desc[UR54][R6.64+0x2], R10 ;  /* 0x0000020a06002986 */ /* 0x0001e2000c101536 */
[----:B------:R-:W-:Y:S01]  /*b990*/  ISETP.GT.AND P2, PT, R3, 0x8, PT ;  /* 0x000000080300780c */ /* 0x000fe20003f44270 */
[-C--:B------:R-:W-:Y:S01]  /*b9a0*/  FMUL R132, R132, R2.reuse ;  /* 0x0000000284847220 */ /* 0x080fe20000400000 */
[----:B------:R-:W-:Y:S01]  /*b9b0*/  F2FP.BF16.F32.PACK_AB R125, RZ, R125 ;  /* 0x0000007dff7d723e */ /* 0x000fe200000010ff */
[----:B------:R-:W-:Y:S01]  /*b9c0*/  @P1 STG.E.U16 desc[UR54][R4.64], R122 ;  /* 0x0000007a04001986 */ /* 0x000fe2000c101536 */
[C---:B------:R-:W-:Y:S01]  /*b9d0*/  ISETP.GT.AND P4, PT, R0.reuse, RZ, P2 ;  /* 0x000000ff0000720c */ /* 0x040fe20001784270 */
[-C--:B------:R-:W-:Y:S01]  /*b9e0*/  FMUL R133, R133, R2.reuse ;  /* 0x0000000285857220 */ /* 0x080fe20000400000 */
[----:B------:R-:W-:Y:S01]  /*b9f0*/  ISETP.GT.AND P1, PT, R0, 0x8, P2 ;  /* 0x000000080000780c */ /* 0x000fe20001724270 */
[----:B------:R-:W-:Y:S01]  /*ba00*/  @P3 STG.E.U16 desc[UR54][R4.64+0x2], R123 ;  /* 0x0000027b04003986 */ /* 0x000fe2000c101536 */
[----:B------:R-:W-:Y:S01]  /*ba10*/  ISETP.GT.AND P3, PT, R3, 0x10, PT ;  /* 0x000000100300780c */ /* 0x000fe20003f64270 */
[-C--:B------:R-:W-:Y:S01]  /*ba20*/  FMUL R134, R134, R2.reuse ;  /* 0x0000000286867220 */ /* 0x080fe20000400000 */
[----:B------:R-:W-:Y:S01]  /*ba30*/  ISETP.GT.AND P2, PT, R0, 0x8, P0 ;  /* 0x000000080000780c */ /* 0x000fe20000744270 */
[-C--:B------:R-:W-:Y:S01]  /*ba40*/  FMUL R135, R135, R2.reuse ;  /* 0x0000000287877220 */ /* 0x080fe20000400000 */
[----:B------:R-:W-:Y:S01]  /*ba50*/  ISETP.GT.AND P0, PT, R3, 0x11, PT ;  /* 0x000000110300780c */ /* 0x000fe20003f04270 */
[----:B------:R-:W-:Y:S01]  /*ba60*/  FMUL R136, R136, R2 ;  /* 0x0000000288887220 */ /* 0x000fe20000400000 */
[----:B------:R-:W-:Y:S01]  /*ba70*/  F2FP.BF16.F32.PACK_AB R126, RZ, R126 ;  /* 0x0000007eff7e723e */ /* 0x000fe200000010ff */
[----:B------:R-:W-:Y:S01]  /*ba80*/  FMUL R137, R137, R2 ;  /* 0x0000000289897220 */ /* 0x000fe20000400000 */
[----:B------:R-:W-:Y:S01]  /*ba90*/  F2FP.BF16.F32.PACK_AB R127, RZ, R127 ;  /* 0x0000007fff7f723e */ /* 0x000fe200000010ff */
[--C-:B0-----:R-:W-:Y:S01]  /*baa0*/  @P4 IMAD.MOV.U32 R6, RZ, RZ, R8.reuse ;  /* 0x000000ffff064224 */ /* 0x101fe200078e0008 */
[----:B------:R-:W-:Y:S01]  /*bab0*/  F2FP.BF16.F32.PACK_AB R128, RZ, R128 ;  /* 0x00000080ff80723e */ /* 0x000fe200000010ff */
[--C-:B------:R-:W-:Y:S01]  /*bac0*/  @P4 IMAD.MOV.U32 R7, RZ, RZ, R9.reuse ;  /* 0x000000ffff074224 */ /* 0x100fe200078e0009 */
[----:B------:R-:W-:Y:S01]  /*bad0*/  F2FP.BF16.F32.PACK_AB R129, RZ, R129 ;  /* 0x00000081ff81723e */ /* 0x000fe200000010ff */
[----:B------:R-:W-:Y:S01]  /*bae0*/  FMUL R138, R138, R2 ;  /* 0x000000028a8a7220 */ /* 0x000fe20000400000 */
[----:B------:R-:W-:Y:S01]  /*baf0*/  F2FP.BF16.F32.PACK_AB R130, RZ, R130 ;  /* 0x00000082ff82723e */ /* 0x000fe200000010ff */
[-C--:B------:R-:W-:Y:S01]  /*bb00*/  FMUL R139, R139, R2.reuse ;  /* 0x000000028b8b7220 */ /* 0x080fe20000400000 */
[----:B------:R0:W-:Y:S01]  /*bb10*/  @P4 STG.E.U16 desc[UR54][R6.64+0x10], R124 ;  /* 0x0000107c06004986 */ /* 0x0001e2000c101536 */
[----:B------:R-:W-:Y:S01]  /*bb20*/  ISETP.GT.AND P4, PT, R0, RZ, P3 ;  /* 0x000000ff0000720c */ /* 0x000fe20001f84270 */
[-C--:B------:R-:W-:Y:S01]  /*bb30*/  FMUL R140, R140, R2.reuse ;  /* 0x000000028c8c7220 */ /* 0x080fe20000400000 */
[----:B------:R-:W-:Y:S01]  /*bb40*/  F2FP.BF16.F32.PACK_AB R131, RZ, R131 ;  /* 0x00000083ff83723e */ /* 0x000fe200000010ff */
[----:B------:R-:W-:Y:S01]  /*bb50*/  FMUL R141, R141, R2 ;  /* 0x000000028d8d7220 */ /* 0x000fe20000400000 */
[----:B------:R-:W-:Y:S01]  /*bb60*/  F2FP.BF16.F32.PACK_AB R132, RZ, R132 ;  /* 0x00000084ff84723e */ /* 0x000fe200000010ff */
[-C--:B------:R-:W-:Y:S01]  /*bb70*/  FMUL R142, R142, R2.reuse ;  /* 0x000000028e8e7220 */ /* 0x080fe20000400000 */
[----:B------:R-:W-:Y:S01]  /*bb80*/  F2FP.BF16.F32.PACK_AB R133, RZ, R133 ;  /* 0x00000085ff85723e */ /* 0x000fe200000010ff */
        /* <DEDUP_REMOVED lines=12> */
[C---:B------:R-:W-:Y:S01]  /*bc50*/  ISETP.GT.AND P5, PT, R0.reuse, RZ, P0 ;  /* 0x000000ff0000720c */ /* 0x040fe200007a4270 */
[-C--:B------:R-:W-:Y:S01]  /*bc60*/  FMUL R147, R147, R2.reuse ;  /* 0x0000000293937220 */ /* 0x080fe20000400000 */
[----:B------:R-:W-:Y:S01]  /*bc70*/  F2FP.BF16.F32.PACK_AB R139, RZ, R139 ;  /* 0x0000008bff8b723e */ /* 0x000fe200000010ff */
[----:B------:R-:W-:Y:S01]  /*bc80*/  @P1 STG.E.U16 desc[UR54][R4.64+0x10], R126 ;  /* 0x0000107e04001986 */ /* 0x000fe2000c101536 */
[----:B------:R-:W-:Y:S01]  /*bc90*/  ISETP.GT.AND P1, PT, R0, 0x8, P3 ;  /* 0x000000080000780c */ /* 0x000fe20001f24270 */
[-C--:B------:R-:W-:Y:S01]  /*bca0*/  FMUL R148, R148, R2.reuse ;  /* 0x0000000294947220 */ /* 0x080fe20000400000 */
[----:B------:R-:W-:Y:S01]  /*bcb0*/  ISETP.GT.AND P3, PT, R3, 0x18, PT ;  /* 0x000000180300780c */ /* 0x000fe20003f64270 */
[----:B------:R-:W-:Y:S01]  /*bcc0*/  @P2 STG.E.U16 desc[UR54][R4.64+0x12], R127 ;  /* 0x0000127f04002986 */ /* 0x000fe2000c101536 */
[----:B------:R-:W-:Y:S01]  /*bcd0*/  ISETP.GT.AND P2, PT, R0, 0x8, P0 ;  /* 0x000000080000780c */ /* 0x000fe20000744270 */
[----:B------:R-:W-:Y:S01]  /*bce0*/  FMUL R149, R149, R2 ;  /* 0x0000000295957220 */ /* 0x000fe20000400000 */
[----:B------:R-:W-:Y:S01]  /*bcf0*/  ISETP.GT.AND P0, PT, R3, 0x19, PT ;  /* 0x000000190300780c */ /* 0x000fe20003f04270 */
        /* <DEDUP_REMOVED lines=494> */
[----:B0-----:R-:W-:Y:S01]  /*dbe0*/  @P4 IMAD.MOV.U32 R6, RZ, RZ, R8 ;  /* 0x000000ffff064224 */ /* 0x001fe200078e0008 */
[----:B------:R-:W-:Y:S01]  /*dbf0*/  F2FP.BF16.F32.PACK_AB R104, RZ, R104 ;  /* 0x00000068ff68723e */ /* 0x000fe200000010ff */
[----:B------:R-:W-:Y:S01]  /*dc00*/  @P4 IMAD.MOV.U32 R7, RZ, RZ, R9 ;  /* 0x000000ffff074224 */ /* 0x000fe200078e0009 */
        /* <DEDUP_REMOVED lines=13> */
[----:B------:R-:W-:-:S02]  /*dce0*/  F2FP.BF16.F32.PACK_AB R110, RZ, R110 ;  /* 0x0000006eff6e723e */ /* 0x000fc400000010ff */
[----:B------:R-:W-:Y:S01]  /*dcf0*/  F2FP.BF16.F32.PACK_AB R111, RZ, R111 ;  /* 0x0000006fff6f723e */ /* 0x000fe200000010ff */
[----:B0-----:R-:W-:Y:S01]  /*dd00*/  @P5 IMAD.MOV.U32 R6, RZ, RZ, R8 ;  /* 0x000000ffff065224 */ /* 0x001fe200078e0008 */
[----:B------:R-:W-:Y:S01]  /*dd10*/  F2FP.BF16.F32.PACK_AB R112, RZ, R112 ;  /* 0x00000070ff70723e */ /* 0x000fe200000010ff */
[----:B------:R-:W-:Y:S01]  /*dd20*/  @P5 IMAD.MOV.U32 R7, RZ, RZ, R9 ;  /* 0x000000ffff075224 */ /* 0x000fe200078e0009 */
[----:B------:R-:W-:Y:S02]  /*dd30*/  F2FP.BF16.F32.PACK_AB R113, RZ, R113 ;  /* 0x00000071ff71723e */ /* 0x000fe400000010ff */
[----:B------:R-:W-:Y:S02]  /*dd40*/  F2FP.BF16.F32.PACK_AB R114, RZ, R114 ;  /* 0x00000072ff72723e */ /* 0x000fe400000010ff */
[----:B------:R0:W-:Y:S01]  /*dd50*/  @P5 STG.E.U16 desc[UR54][R6.64+0xf2], R181 ;  /* 0x0000f2b506005986 */ /* 0x0001e2000c101536 */
[C---:B------:R-:W-:Y:S02]  /*dd60*/  ISETP.GT.AND P5, PT, R0.reuse, RZ, P0 ;  /* 0x000000ff0000720c */ /* 0x040fe400007a4270 */
[----:B------:R-:W-:Y:S01]  /*dd70*/  F2FP.BF16.F32.PACK_AB R115, RZ, R115 ;  /* 0x00000073ff73723e */ /* 0x000fe200000010ff */
[----:B------:R-:W-:Y:S01]  /*dd80*/  @P1 STG.E.U16 desc[UR54][R4.64+0xf0], R182 ;  /* 0x0000f0b604001986 */ /* 0x000fe2000c101536 */
[----:B------:R-:W-:-:S02]  /*dd90*/  ISETP.GT.AND P1, PT, R0, 0x8, P3 ;  /* 0x000000080000780c */ /* 0x000fc40001f24270 */
[C---:B------:R-:W-:Y:S01]  /*dda0*/  ISETP.GT.AND P3, PT, R3.reuse, 0x88, PT ;  /* 0x000000880300780c */ /* 0x040fe20003f64270 */
[----:B------:R-:W-:Y:S01]  /*ddb0*/  @P2 STG.E.U16 desc[UR54][R4.64+0xf2], R183 ;  /* 0x0000f2b704002986 */ /* 0x000fe2000c101536 */
[----:B------:R-:W-:Y:S02]  /*ddc0*/  ISETP.GT.AND P2, PT, R0, 0x8, P0 ;  /* 0x000000080000780c */ /* 0x000fe40000744270 */
[----:B------:R-:W-:Y:S01]  /*ddd0*/  ISETP.GT.AND P0, PT, R3, 0x89, PT ;  /* 0x000000890300780c */ /* 0x000fe20003f04270 */
[----:B0-----:R-:W-:Y:S01]  /*dde0*/  @P4 IMAD.MOV.U32 R6, RZ, RZ, R8 ;  /* 0x000000ffff064224 */ /* 0x001fe200078e0008 */
[----:B------:R-:W-:Y:S01]  /*ddf0*/  F2FP.BF16.F32.PACK_AB R116, RZ, R116 ;  /* 0x00000074ff74723e */ /* 0x000fe200000010ff */
[----:B------:R-:W-:Y:S01]  /*de00*/  @P4 IMAD.MOV.U32 R7, RZ, RZ, R9 ;  /* 0x000000ffff074224 */ /* 0x000fe200078e0009 */
[----:B------:R-:W-:Y:S02]  /*de10*/  F2FP.BF16.F32.PACK_AB R117, RZ, R117 ;  /* 0x00000075ff75723e */ /* 0x000fe400000010ff */
[----:B------:R-:W-:-:S02]  /*de20*/  F2FP.BF16.F32.PACK_AB R118, RZ, R118 ;  /* 0x00000076ff76723e */ /* 0x000fc400000010ff */
[----:B------:R0:W-:Y:S01]  /*de30*/  @P4 STG.E.U16 desc[UR54][R6.64+0x100], R184 ;  /* 0x000100b806004986 */ /* 0x0001e2000c101536 */
[----:B------:R-:W-:Y:S02]  /*de40*/  ISETP.GT.AND P4, PT, R0, RZ, P3 ;  /* 0x000000ff0000720c */ /* 0x000fe40001f84270 */
[----:B------:R-:W-:Y:S01]  /*de50*/  F2FP.BF16.F32.PACK_AB R119, RZ, R119 ;  /* 0x00000077ff77723e */ /* 0x000fe200000010ff */
[----:B0-----:R-:W-:Y:S02]  /*de60*/  @P5 IMAD.MOV.U32 R6, RZ, RZ, R8 ;  /* 0x000000ffff065224 */ /* 0x001fe400078e0008 */
[----:B------:R-:W-:-:S05]  /*de70*/  @P5 IMAD.MOV.U32 R7, RZ, RZ, R9 ;  /* 0x000000ffff075224 */ /* 0x000fca00078e0009 */
[----:B------:R0:W-:Y:S01]  /*de80*/  @P5 STG.E.U16 desc[UR54][R6.64+0x102], R185 ;  /* 0x000102b906005986 */ /* 0x0001e2000c101536 */
[----:B------:R-:W-:-:S03]  /*de90*/  ISETP.GT.AND P5, PT, R0, RZ, P0 ;  /* 0x000000ff0000720c */ /* 0x000fc600007a4270 */
[----:B------:R-:W-:Y:S01]  /*dea0*/  @P1 STG.E.U16 desc[UR54][R4.64+0x100], R186 ;  /* 0x000100ba04001986 */ /* 0x000fe2000c101536 */
[C---:B------:R-:W-:Y:S02]  /*deb0*/  ISETP.GT.AND P1, PT, R0.reuse, 0x8, P3 ;  /* 0x000000080000780c */ /* 0x040fe40001f24270 */
[C---:B------:R-:W-:Y:S01]  /*dec0*/  ISETP.GT.AND P3, PT, R3.reuse, 0x90, PT ;  /* 0x000000900300780c */ /* 0x040fe20003f64270 */
[----:B------:R-:W-:Y:S01]  /*ded0*/  @P2 STG.E.U16 desc[UR54][R4.64+0x102], R187 ;  /* 0x000102bb04002986 */ /* 0x000fe2000c101536 */
[----:B------:R-:W-:Y:S02]  /*dee0*/  ISETP.GT.AND P2, PT, R0, 0x8, P0 ;  /* 0x000000080000780c */ /* 0x000fe40000744270 */
[----:B------:R-:W-:Y:S01]  /*def0*/  ISETP.GT.AND P0, PT, R3, 0x91, PT ;  /* 0x000000910300780c */ /* 0x000fe20003f04270 */
[----:B0-----:R-:W-:Y:S02]  /*df00*/  @P4 IMAD.MOV.U32 R6, RZ, RZ, R8 ;  /* 0x000000ffff064224 */ /* 0x001fe400078e0008 */
[----:B------:R-:W-:-:S05]  /*df10*/  @P4 IMAD.MOV.U32 R7, RZ, RZ, R9 ;  /* 0x000000ffff074224 */ /* 0x000fca00078e0009 */
[----:B------:R0:W-:Y:S01]  /*df20*/  @P4 STG.E.U16 desc[UR54][R6.64+0x110], R188 ;  /* 0x000110bc06004986 */ /* 0x0001e2000c101536 */
[----:B------:R-:W-:Y:S01]  /*df30*/  ISETP.GT.AND P4, PT, R0, RZ, P3 ;  /* 0x000000ff0000720c */ /* 0x000fe20001f84270 */
        /* <DEDUP_REMOVED lines=59> */
[C---:B------:R-:W-:Y:S02]  /*e2f0*/  ISETP.GT.AND P5, PT, R0.reuse, RZ, P0 ;  /* 0x000000ff0000720c */ /* 0x040fe400007a4270 */
[----:B------:R-:W-:Y:S01]  /*e300*/  ISETP.GT.AND P0, PT, R0, 0x8, P0 ;  /* 0x000000080000780c */ /* 0x000fe20000704270 */
[----:B------:R-:W-:Y:S01]  /*e310*/  @P1 STG.E.U16 desc[UR54][R4.64+0x150], R206 ;  /* 0x000150ce04001986 */ /* 0x000fe2000c101536 */
[----:B------:R-:W-:-:S03]  /*e320*/  ISETP.GT.AND P1, PT, R3, 0xb9, PT ;  /* 0x000000b90300780c */ /* 0x000fc60003f24270 */
        /* <DEDUP_REMOVED lines=11> */
[C---:B------:R-:W-:Y:S01]  /*e3e0*/  ISETP.GT.AND P1, PT, R0.reuse, 0x8, P1 ;  /* 0x000000080000780c */ /* 0x040fe20000f24270 */
[----:B------:R-:W-:Y:S01]  /*e3f0*/  @P2 STG.E.U16 desc[UR54][R4.64+0x160], R210 ;  /* 0x000160d204002986 */ /* 0x000fe2000c101536 */
[----:B------:R-:W-:Y:S02]  /*e400*/  ISETP.GT.AND P2, PT, R0, 0x8, P3 ;  /* 0x000000080000780c */ /* 0x000fe40001f44270 */
[C---:B------:R-:W-:Y:S01]  /*e410*/  ISETP.GT.AND P3, PT, R3.reuse, 0xc0, PT ;  /* 0x000000c00300780c */ /* 0x040fe20003f64270 */
[----:B------:R-:W-:Y:S01]  /*e420*/  @P0 STG.E.U16 desc[UR54][R4.64+0x162], R211 ;  /* 0x000162d304000986 */ /* 0x000fe2000c101536 */
[----:B------:R-:W-:Y:S01]  /*e430*/  ISETP.GT.AND P0, PT, R3, 0xc1, PT ;  /* 0x000000c10300780c */ /* 0x000fe20003f04270 */
[----:B0-----:R-:W-:-:S02]  /*e440*/  @P4 IMAD.MOV.U32 R6, RZ, RZ, R8 ;  /* 0x000000ffff064224 */ /* 0x001fc400078e0008 */
        /* <DEDUP_REMOVED lines=275> */
[----:B------:R-:W-:Y:S01]  /*f580*/  ISETP.GT.AND P2, PT, R0, 0x8, P3 ;  /* 0x000000080000780c */ /* 0x000fe20001f44270 */
[----:B------:R-:W-:Y:S01]  /*f590*/  @P0 STG.E.U16 desc[UR54][R4.64+0x2a2], R99 ;  /* 0x0002a26304000986 */ /* 0x000fe2000c101536 */
[C---:B------:R-:W-:Y:S02]  /*f5a0*/  ISETP.GT.AND P3, PT, R3.reuse, 0x160, PT ;  /* 0x000001600300780c */ /* 0x040fe40003f64270 */
        /* <DEDUP_REMOVED lines=12> */
[----:B------:R-:W-:Y:S01]  /*f670*/  ISETP.GT.AND P3, PT, R3, 0x170, PT ;  /* 0x000001700300780c */ /* 0x000fe20003f64270 */
[----:B------:R-:W-:Y:S01]  /*f680*/  @P2 STG.E.U16 desc[UR54][R4.64+0x2b2], R103 ;  /* 0x0002b26704002986 */ /* 0x000fe2000c101536 */
[----:B0-----:R-:W-:Y:S02]  /*f690*/  @P4 IMAD.MOV.U32 R6, RZ, RZ, R8 ;  /* 0x000000ffff064224 */ /* 0x001fe400078e0008 */
[----:B------:R-:W-:-:S05]  /*f6a0*/  @P4 IMAD.MOV.U32 R7, RZ, RZ, R9 ;  /* 0x000000ffff074224 */ /* 0x000fca00078e0009 */
[----:B------:R0:W-:Y:S01]  /*f6b0*/  @P4 STG.E.U16 desc[UR54][R6.64+0x2c0], R104 ;  /* 0x0002c06806004986 */ /* 0x0001e2000c101536 */
[----:B------:R-:W-:-:S04]  /*f6c0*/  ISETP.GT.AND P4, PT, R3, 0x168, PT ;  /* 0x000001680300780c */ /* 0x000fc80003f84270 */
[C---:B------:R-:W-:Y:S02]  /*f6d0*/  ISETP.GT.AND P2, PT, R0.reuse, RZ, P4 ;  /* 0x000000ff0000720c */ /* 0x040fe40002744270 */
[----:B------:R-:W-:Y:S01]  /*f6e0*/  ISETP.GT.AND P4, PT, R0, 0x8, P4 ;  /* 0x000000080000780c */ /* 0x000fe20002784270 */
[----:B0-----:R-:W-:Y:S02]  /*f6f0*/  @P5 IMAD.MOV.U32 R6, RZ, RZ, R8 ;  /* 0x000000ffff065224 */ /* 0x001fe400078e0008 */
[----:B------:R-:W-:-:S05]  /*f700*/  @P5 IMAD.MOV.U32 R7, RZ, RZ, R9 ;  /* 0x000000ffff075224 */ /* 0x000fca00078e0009 */
[----:B------:R0:W-:Y:S01]  /*f710*/  @P5 STG.E.U16 desc[UR54][R6.64+0x2c2], R105 ;  /* 0x0002c26906005986 */ /* 0x0001e2000c101536 */
[----:B------:R-:W-:-:S03]  /*f720*/  ISETP.GT.AND P5, PT, R3, 0x169, PT ;  /* 0x000001690300780c */ /* 0x000fc60003fa4270 */
[----:B------:R-:W-:Y:S01]  /*f730*/  @P1 STG.E.U16 desc[UR54][R4.64+0x2c0], R106 ;  /* 0x0002c06a04001986 */ /* 0x000fe2000c101536 */
[----:B------:R-:W-:Y:S02]  /*f740*/  ISETP.GT.AND P6, PT, R0, RZ, P5 ;  /* 0x000000ff0000720c */ /* 0x000fe40002fc4270 */
[C---:B------:R-:W-:Y:S01]  /*f750*/  ISETP.GT.AND P1, PT, R3.reuse, 0x178, PT ;  /* 0x000001780300780c */ /* 0x040fe20003f24270 */
[----:B------:R-:W-:Y:S01]  /*f760*/  @P0 STG.E.U16 desc[UR54][R4.64+0x2c2], R107 ;  /* 0x0002c26b04000986 */ /* 0x000fe2000c101536 */
[----:B------:R-:W-:Y:S01]  /*f770*/  ISETP.GT.AND P0, PT, R3, 0x179, PT ;  /* 0x000001790300780c */ /* 0x000fe20003f04270 */
[----:B0-----:R-:W-:Y:S02]  /*f780*/  @P2 IMAD.MOV.U32 R6, RZ, RZ, R8 ;  /* 0x000000ffff062224 */ /* 0x001fe400078e0008 */
[----:B------:R-:W-:-:S05]  /*f790*/  @P2 IMAD.MOV.U32 R7, RZ, RZ, R9 ;  /* 0x000000ffff072224 */ /* 0x000fca00078e0009 */
[----:B------:R0:W-:Y:S01]  /*f7a0*/  @P2 STG.E.U16 desc[UR54][R6.64+0x2d0], R108 ;  /* 0x0002d06c06002986 */ /* 0x0001e2000c101536 */
[----:B------:R-:W-:Y:S01]  /*f7b0*/  ISETP.GT.AND P2, PT, R3, 0x171, PT ;  /* 0x000001710300780c */ /* 0x000fe20003f44270 */
[----:B0-----:R-:W-:Y:S02]  /*f7c0*/  @P6 IMAD.MOV.U32 R6, RZ, RZ, R8 ;  /* 0x000000ffff066224 */ /* 0x001fe400078e0008 */
[----:B------:R-:W-:-:S05]  /*f7d0*/  @P6 IMAD.MOV.U32 R7, RZ, RZ, R9 ;  /* 0x000000ffff076224 */ /* 0x000fca00078e0009 */
[----:B------:R0:W-:Y:S01]  /*f7e0*/  @P6 STG.E.U16 desc[UR54][R6.64+0x2d2], R109 ;  /* 0x0002d26d06006986 */ /* 0x0001e2000c101536 */
[C---:B------:R-:W-:Y:S02]  /*f7f0*/  ISETP.GT.AND P6, PT, R0.reuse, 0x8, P5 ;  /* 0x000000080000780c */ /* 0x040fe40002fc4270 */
[C---:B------:R-:W-:Y:S01]  /*f800*/  ISETP.GT.AND P5, PT, R0.reuse, RZ, P3 ;  /* 0x000000ff0000720c */ /* 0x040fe20001fa4270 */
[----:B------:R-:W-:Y:S01]  /*f810*/  @P4 STG.E.U16 desc[UR54][R4.64+0x2d0], R110 ;  /* 0x0002d06e04004986 */ /* 0x000fe2000c101536 */
[C---:B------:R-:W-:Y:S02]  /*f820*/  ISETP.GT.AND P4, PT, R0.reuse, RZ, P2 ;  /* 0x000000ff0000720c */ /* 0x040fe40001784270 */
[C---:B------:R-:W-:Y:S02]  /*f830*/  ISETP.GT.AND P3, PT, R0.reuse, 0x8, P3 ;  /* 0x000000080000780c */ /* 0x040fe40001f64270 */
[----:B------:R-:W-:-:S05]  /*f840*/  ISETP.GT.AND P2, PT, R0, 0x8, P2 ;  /* 0x000000080000780c */ /* 0x000fca0001744270 */
[----:B------:R-:W-:Y:S01]  /*f850*/  @P6 STG.E.U16 desc[UR54][R4.64+0x2d2], R111 ;  /* 0x0002d26f04006986 */ /* 0x000fe2000c101536 */
[C---:B------:R-:W-:Y:S01]  /*f860*/  ISETP.GT.AND P6, PT, R0.reuse, RZ, P1 ;  /* 0x000000ff0000720c */ /* 0x040fe20000fc4270 */
[----:B0-----:R-:W-:Y:S01]  /*f870*/  @P5 IMAD.MOV.U32 R6, RZ, RZ, R8 ;  /* 0x000000ffff065224 */ /* 0x001fe200078e0008 */
[----:B------:R-:W-:Y:S01]  /*f880*/  ISETP.GT.AND P1, PT, R0, 0x8, P1 ;  /* 0x000000080000780c */ /* 0x000fe20000f24270 */
[----:B------:R-:W-:-:S05]  /*f890*/  @P5 IMAD.MOV.U32 R7, RZ, RZ, R9 ;  /* 0x000000ffff075224 */ /* 0x000fca00078e0009 */
[----:B------:R0:W-:Y:S01]  /*f8a0*/  @P5 STG.E.U16 desc[UR54][R6.64+0x2e0], R112 ;  /* 0x0002e07006005986 */ /* 0x0001e2000c101536 */
[C---:B------:R-:W-:Y:S02]  /*f8b0*/  ISETP.GT.AND P5, PT, R0.reuse, RZ, P0 ;  /* 0x000000ff0000720c */ /* 0x040fe400007a4270 */
[----:B------:R-:W-:Y:S01]  /*f8c0*/  ISETP.GT.AND P0, PT, R0, 0x8, P0 ;  /* 0x000000080000780c */ /* 0x000fe20000704270 */
[----:B0-----:R-:W-:Y:S02]  /*f8d0*/  @P4 IMAD.MOV.U32 R6, RZ, RZ, R8 ;  /* 0x000000ffff064224 */ /* 0x001fe400078e0008 */
[----:B------:R-:W-:-:S05]  /*f8e0*/  @P4 IMAD.MOV.U32 R7, RZ, RZ, R9 ;  /* 0x000000ffff074224 */ /* 0x000fca00078e0009 */
[----:B------:R0:W-:Y:S04]  /*f8f0*/  @P4 STG.E.U16 desc[UR54][R6.64+0x2e2], R113 ;  /* 0x0002e27106004986 */ /* 0x0001e8000c101536 */
[----:B------:R-:W-:Y:S04]  /*f900*/  @P3 STG.E.U16 desc[UR54][R4.64+0x2e0], R114 ;  /* 0x0002e07204003986 */ /* 0x000fe8000c101536 */
[----:B------:R-:W-:Y:S01]  /*f910*/  @P2 STG.E.U16 desc[UR54][R4.64+0x2e2], R115 ;  /* 0x0002e27304002986 */ /* 0x000fe2000c101536 */
[----:B0-----:R-:W-:Y:S02]  /*f920*/  @P6 IMAD.MOV.U32 R6, RZ, RZ, R8 ;  /* 0x000000ffff066224 */ /* 0x001fe400078e0008 */
[----:B------:R-:W-:-:S05]  /*f930*/  @P6 IMAD.MOV.U32 R7, RZ, RZ, R9 ;  /* 0x000000ffff076224 */ /* 0x000fca00078e0009 */
[----:B------:R0:W-:Y:S04]  /*f940*/  @P6 STG.E.U16 desc[UR54][R6.64+0x2f0], R116 ;  /* 0x0002f07406006986 */ /* 0x0001e8000c101536 */
[----:B------:R1:W-:Y:S04]  /*f950*/  @P5 STG.E.U16 desc[UR54][R8.64+0x2f2], R117 ;  /* 0x0002f27508005986 */ /* 0x0003e8000c101536 */
[----:B------:R1:W-:Y:S01]  /*f960*/  @P1 STG.E.U16 desc[UR54][R4.64+0x2f0], R118 ;  /* 0x0002f07604001986 */ /* 0x0003e2000c101536 */
[----:B0-----:R-:W-:Y:S02]  /*f970*/  @P0 IMAD.MOV.U32 R6, RZ, RZ, R4 ;  /* 0x000000ffff060224 */ /* 0x001fe400078e0004 */
[----:B------:R-:W-:-:S05]  /*f980*/  @P0 IMAD.MOV.U32 R7, RZ, RZ, R5 ;  /* 0x000000ffff070224 */ /* 0x000fca00078e0005 */
[----:B------:R1:W-:Y:S02]  /*f990*/  @P0 STG.E.U16 desc[UR54][R6.64+0x2f2], R119 ;  /* 0x0002f27706000986 */ /* 0x0003e4000c101536 */
.L_x_418:
[----:B------:R-:W-:Y:S05]  /*f9a0*/  BSYNC B0 ;  /* 0x0000000000007941 */ /* 0x000fea0003800000 */
.L_x_36:
[----:B01----:R-:W-:Y:S01]  /*f9b0*/  IMAD.U32 R4, RZ, RZ, UR52 ;  /* 0x00000034ff047e24 */ /* 0x003fe2000f8e00ff */
[----:B------:R-:W-:Y:S01]  /*f9c0*/  ULDC.64 UR4, c[0x0][0x650] ;  /* 0x0001940000047ab9 */ /* 0x000fe20000000a00 */
[----:B------:R-:W-:Y:S02]  /*f9d0*/  IMAD.U32 R3, RZ, RZ, UR37 ;  /* 0x00000025ff037e24 */ /* 0x000fe4000f8e00ff */
[----:B------:R-:W-:Y:S01]  /*f9e0*/  IMAD.U32 R0, RZ, RZ, UR47 ;  /* 0x0000002fff007e24 */ /* 0x000fe2000f8e00ff */
[C---:B------:R-:W-:Y:S01]  /*f9f0*/  LEA R23, P0, R4.reuse, R23, 0x1 ;  /* 0x0000001704177211 */ /* 0x040fe200078008ff */
[----:B------:R-:W-:Y:S02]  /*fa00*/  IMAD.U32 R5, RZ, RZ, UR53 ;  /* 0x00000035ff057e24 */ /* 0x000fe4000f8e00ff */
[----:B------:R0:W-:Y:S01]  /*fa10*/  SYNCS.ARRIVE.TRANS64.A1T0 RZ, [R0+UR49], RZ ;  /* 0x000000ff00ff79a7 */ /* 0x0001e20008100031 */
[----:B------:R-:W-:Y:S01]  /*fa20*/  LEA.HI.X R22, R4, R22, R3, 0x1, P0 ;  /* 0x0000001604167211 */ /* 0x000fe200000f0c03 */
[----:B------:R-:W-:Y:S01]  /*fa30*/  IMAD.MOV.U32 R4, RZ, RZ, -0x1 ;  /* 0xffffffffff047424 */ /* 0x000fe200078e00ff */
[----:B------:R-:W-:Y:S01]  /*fa40*/  ISETP.GE.U32.AND P0, PT, R23, UR4, PT ;  /* 0x0000000417007c0c */ /* 0x000fe2000bf06070 */
[----:B------:R-:W-:-:S02]  /*fa50*/  IMAD.MOV.U32 R3, RZ, RZ, -0x1 ;  /* 0xffffffffff037424 */ /* 0x000fc400078e00ff */
[----:B------:R-:W-:Y:S01]  /*fa60*/  IMAD.MOV.U32 R17, RZ, RZ, -0x1 ;  /* 0xffffffffff117424 */ /* 0x000fe200078e00ff */
[----:B------:R1:W-:Y:S01]  /*fa70*/  STL [R1], R4 ;  /* 0x0000000401007387 */ /* 0x0003e20000100800 */
[----:B------:R-:W-:Y:S02]  /*fa80*/  ISETP.GE.U32.AND.EX P0, PT, R22, UR5, PT, P0 ;  /* 0x0000000516007c0c */ /* 0x000fe4000bf06100 */
[----:B0-----:R-:W-:Y:S01]  /*fa90*/  PRMT R0, RZ, 0x7610, R0 ;  /* 0x00007610ff007816 */ /* 0x001fe20000000000 */
[----:B------:R1:W-:Y:S10]  /*faa0*/  STL [R1+0x4], R3 ;  /* 0x0000040301007387 */ /* 0x0003f40000100800 */
[----:B-1----:R-:W-:Y:S05]  /*fab0*/  @P0 BRA `(.L_x_419) ;  /* 0x0000000400940947 */ /* 0x002fea0003800000 */
[----:B------:R-:W0:Y:S01]  /*fac0*/  S2UR UR6, SR_CTAID.X ;  /* 0x00000000000679c3 */ /* 0x000e220000002500 */
[----:B------:R-:W-:Y:S01]  /*fad0*/  ULDC.64 UR4, c[0x0][0x628] ;  /* 0x00018a0000047ab9 */ /* 0x000fe20000000a00 */
[----:B------:R-:W-:Y:S01]  /*fae0*/  ULDC UR7, c[0x0][0x150] ;  /* 0x0000540000077ab9 */ /* 0x000fe20000000800 */
[----:B------:R-:W-:Y:S01]  /*faf0*/  ISETP.NE.U32.AND P0, PT, RZ, UR4, PT ;  /* 0x00000004ff007c0c */ /* 0x000fe2000bf05070 */
[----:B------:R-:W-:Y:S01]  /*fb00*/  ULDC UR15, c[0x0][0x630] ;  /* 0x00018c00000f7ab9 */ /* 0x000fe20000000800 */
[C---:B------:R-:W-:Y:S01]  /*fb10*/  R2UR UR16, R23.reuse ;  /* 0x00000000171072ca */ /* 0x040fe200000e0000 */
[----:B------:R-:W-:Y:S01]  /*fb20*/  ULDC UR18, c[0x0][0x154] ;  /* 0x0000550000127ab9 */ /* 0x000fe20000000800 */
[----:B------:R-:W-:Y:S01]  /*fb30*/  ISETP.NE.AND.EX P0, PT, RZ, UR5, PT, P0 ;  /* 0x00000005ff007c0c */ /* 0x000fe2000bf05300 */
[----:B------:R-:W1:Y:S01]  /*fb40*/  S2UR UR20, SR_CTAID.Y ;  /* 0x00000000001479c3 */ /* 0x000e620000002600 */
[----:B------:R-:W-:Y:S02]  /*fb50*/  R2UR UR17, R22 ;  /* 0x00000000161172ca */ /* 0x000fe400000e0000 */
[----:B------:R-:W-:-:S02]  /*fb60*/  R2UR UR12, R23 ;  /* 0x00000000170c72ca */ /* 0x000fc400000e0000 */
[----:B------:R-:W-:Y:S02]  /*fb70*/  R2UR UR13, R22 ;  /* 0x00000000160d72ca */ /* 0x000fe400000e0000 */
[----:B0-----:R-:W-:-:S05]  /*fb80*/  I2FP.F32.U32 R0, UR6 ;  /* 0x0000000600007c45 */ /* 0x001fca0008201000 */
[----:B------:R-:W-:-:S04]  /*fb90*/  FMUL R0, R0, UR7 ;  /* 0x0000000700007c20 */ /* 0x000fc80008400000 */
[----:B------:R0:W0:Y:S01]  /*fba0*/  F2I.U32.TRUNC.NTZ R3, R0 ;  /* 0x0000000000037305 */ /* 0x000022000020f000 */
[----:B-1----:R-:W-:Y:S05]  /*fbb0*/  @!P0 BRA `(.L_x_420) ;  /* 0x0000000000308947 */ /* 0x002fea0003800000 */
        /* <DEDUP_REMOVED lines=12> */
.L_x_420:
[----:B------:R-:W-:Y:S01]  /*fc80*/  USHF.R.U64 UR12, UR12, UR15, UR13 ;  /* 0x0000000f0c0c7299 */ /* 0x000fe2000800120d */
[----:B0-----:R-:W-:Y:S01]  /*fc90*/  I2FP.F32.U32 R0, UR20 ;  /* 0x0000001400007c45 */ /* 0x001fe20008201000 */
[----:B------:R-:W-:Y:S02]  /*fca0*/  USHF.R.U32.HI UR4, URZ, UR15, UR13 ;  /* 0x0000000f3f047299 */ /* 0x000fe4000801160d */
[----:B------:R-:W-:Y:S02]  /*fcb0*/  UIADD3 UR7, UP0, URZ, -UR12, URZ ;  /* 0x8000000c3f077290 */ /* 0x000fe4000ff1e03f */
[----:B------:R-:W-:Y:S01]  /*fcc0*/  FMUL R0, R0, UR18 ;  /* 0x0000001200007c20 */ /* 0x000fe20008400000 */
[----:B------:R-:W-:Y:S01]  /*fcd0*/  ULDC.64 UR10, c[0x0][0x620] ;  /* 0x00018800000a7ab9 */ /* 0x000fe20000000a00 */
[----:B------:R-:W-:Y:S01]  /*fce0*/  UIADD3.X UR4, URZ, ~UR4, URZ, UP0, !UPT ;  /* 0x800000043f047290 */ /* 0x000fe200087fe43f */
[----:B------:R-:W-:Y:S01]  /*fcf0*/  UMOV UR8, UR16 ;  /* 0x0000001000087c82 */ /* 0x000fe20008000000 */
[----:B------:R-:W-:-:S02]  /*fd00*/  UMOV UR9, UR17 ;  /* 0x0000001100097c82 */ /* 0x000fc40008000000 */
[----:B------:R-:W0:Y:S01]  /*fd10*/  F2I.U32.TRUNC.NTZ R0, R0 ;  /* 0x0000000000007305 */ /* 0x000e22000020f000 */
[----:B------:R-:W-:Y:S01]  /*fd20*/  UIMAD UR4, UR4, UR10, URZ ;  /* 0x0000000a040472a4 */ /* 0x000fe2000f8e023f */
[----:B------:R-:W-:Y:S01]  /*fd30*/  R2UR UR17, R3 ;  /* 0x00000000031172ca */ /* 0x000fe200000e0000 */
[----:B------:R-:W-:Y:S02]  /*fd40*/  UIMAD.WIDE.U32 UR8, UR7, UR10, UR8 ;  /* 0x0000000a070872a5 */ /* 0x000fe4000f8e0008 */
[----:B------:R-:W-:Y:S01]  /*fd50*/  UIMAD UR7, UR7, UR11, UR4 ;  /* 0x0000000b070772a4 */ /* 0x000fe2000f8e0204 */
[----:B------:R-:W-:Y:S01]  /*fd60*/  ULDC UR23, c[0x0][0x658] ;  /* 0x0001960000177ab9 */ /* 0x000fe20000000800 */
[----:B------:R-:W-:Y:S02]  /*fd70*/  UMOV UR15, 0xffffffff ;  /* 0xffffffff000f7882 */ /* 0x000fe40000000000 */
[----:B------:R-:W-:Y:S01]  /*fd80*/  UIADD3 UR7, UR9, UR7, URZ ;  /* 0x0000000709077290 */ /* 0x000fe2000fffe03f */
[----:B------:R-:W-:Y:S01]  /*fd90*/  ULDC UR10, c[0x0][0x618] ;  /* 0x00018600000a7ab9 */ /* 0x000fe20000000800 */
[----:B------:R-:W-:Y:S01]  /*fda0*/  ULDC.64 UR4, c[0x0][0x640] ;  /* 0x0001900000047ab9 */ /* 0x000fe20000000a00 */
[----:B------:R-:W-:Y:S01]  /*fdb0*/  USHF.L.U32 UR19, UR15, UR23, URZ ;  /* 0x000000170f137299 */ /* 0x000fe2000800063f */
[----:B------:R-:W-:Y:S01]  /*fdc0*/  ISETP.NE.U32.AND P0, PT, RZ, UR4, PT ;  /* 0x00000004ff007c0c */ /* 0x000fe2000bf05070 */
[----:B------:R-:W-:Y:S01]  /*fdd0*/  USHF.R.U64 UR15, UR8, UR10, UR7 ;  /* 0x0000000a080f7299 */ /* 0x000fe20008001207 */
[----:B0-----:R-:W-:Y:S01]  /*fde0*/  R2UR UR11, R0 ;  /* 0x00000000000b72ca */ /* 0x001fe200000e0000 */
[----:B------:R-:W-:Y:S01]  /*fdf0*/  USHF.R.U32.HI UR7, URZ, UR10, UR7 ;  /* 0x0000000a3f077299 */ /* 0x000fe20008011607 */
[----:B------:R-:W-:Y:S01]  /*fe00*/  ISETP.NE.AND.EX P0, PT, RZ, UR5, PT, P0 ;  /* 0x00000005ff007c0c */ /* 0x000fe2000bf05300 */
[----:B------:R-:W-:Y:S01]  /*fe10*/  ULDC UR22, c[0x0][0x608] ;  /* 0x0001820000167ab9 */ /* 0x000fe20000000800 */
[----:B------:R-:W-:-:S02]  /*fe20*/  UIADD3 UR8, -UR17, URZ, URZ ;  /* 0x0000003f11087290 */ /* 0x000fc4000fffe13f */
[----:B------:R-:W-:Y:S02]  /*fe30*/  USHF.R.U64 UR18, UR15, UR22, UR7 ;  /* 0x000000160f127299 */ /* 0x000fe40008001207 */
[----:B------:R-:W-:Y:S01]  /*fe40*/  USHF.R.U32.HI UR7, URZ, UR22, UR7 ;  /* 0x000000163f077299 */ /* 0x000fe20008011607 */
[----:B------:R-:W-:Y:S01]  /*fe50*/  UMOV UR16, 0x1 ;  /* 0x0000000100107882 */ /* 0x000fe20000000000 */
[----:B------:R-:W-:Y:S02]  /*fe60*/  ULDC UR21, c[0x0][0x144] ;  /* 0x0000510000157ab9 */ /* 0x000fe40000000800 */
[----:B------:R-:W-:Y:S01]  /*fe70*/  USHF.R.U64 UR17, UR18, UR23, UR7 ;  /* 0x0000001712117299 */ /* 0x000fe20008001207 */
[----:B------:R-:W-:Y:S01]  /*fe80*/  ULDC UR13, c[0x0][0x600] ;  /* 0x00018000000d7ab9 */ /* 0x000fe20000000800 */
[----:B------:R-:W-:Y:S02]  /*fe90*/  UIADD3 UR22, -UR11, URZ, URZ ;  /* 0x0000003f0b167290 */ /* 0x000fe4000fffe13f */
[----:B------:R-:W-:-:S02]  /*fea0*/  USHF.L.U32 UR16, UR16, UR23, URZ ;  /* 0x0000001710107299 */ /* 0x000fc4000800063f */
[----:B------:R-:W-:Y:S02]  /*feb0*/  USHF.R.U32.HI UR11, URZ, UR23, UR7 ;  /* 0x000000173f0b7299 */ /* 0x000fe40008011607 */
[----:B------:R-:W-:Y:S02]  /*fec0*/  UIADD3 UR14, UR13, -0x1, URZ ;  /* 0xffffffff0d0e7890 */ /* 0x000fe4000fffe03f */
[----:B------:R-:W-:Y:S02]  /*fed0*/  ULOP3.LUT UR19, URZ, UR19, URZ, 0x33, !UPT ;  /* 0x000000133f137292 */ /* 0x000fe4000f8e333f */
[----:B------:R-:W-:Y:S01]  /*fee0*/  UIMAD UR23, UR21, UR8, UR6 ;  /* 0x00000008151772a4 */ /* 0x000fe2000f8e0206 */
[----:B------:R-:W-:Y:S01]  /*fef0*/  ULDC UR26, c[0x0][0x148] ;  /* 0x00005200001a7ab9 */ /* 0x000fe20000000800 */
[----:B------:R-:W-:Y:S01]  /*ff00*/  ULDC UR24, c[0x0][0x648] ;  /* 0x0001920000187ab9 */ /* 0x000fe20000000800 */
[----:B------:R-:W-:Y:S01]  /*ff10*/  ULDC UR25, c[0x0][0x638] ;  /* 0x00018e0000197ab9 */ /* 0x000fe20000000800 */
        /* <DEDUP_REMOVED lines=12> */
.L_x_421:
[----:B------:R-:W-:Y:S01]  /*ffe0*/  UISETP.NE.AND UP0, UPT, UR38, URZ, UPT ;  /* 0x0000003f2600728c */ /* 0x000fe2000bf05270 */
[----:B------:R-:W-:Y:S01]  /*fff0*/  IMAD.MOV.U32 R0, RZ, RZ, 0x1 ;  /* 0x00000001ff007424 */ /* 0x000fe200078e00ff */
[----:B------:R-:W-:Y:S01]  /*10000*/  USHF.R.U64 UR4, UR10, UR24, UR11 ;  /* 0x000000180a047299 */ /* 0x000fe2000800120b */
[----:B------:R-:W-:Y:S01]  /*10010*/  IMAD.U32 R17, RZ, RZ, UR12 ;  /* 0x0000000cff117e24 */ /* 0x000fe2000f8e00ff */
[----:B------:R-:W-:Y:S02]  /*10020*/  ULOP3.LUT UR19, UR18, UR19, URZ, 0xc0, !UPT ;  /* 0x0000001312137292 */ /* 0x000fe4000f8ec03f */
[----:B------:R-:W-:Y:S02]  /*10030*/  UIADD3 UR5, -UR4, URZ, URZ ;  /* 0x0000003f04057290 */ /* 0x000fe4000fffe13f */
[----:B------:R-:W-:Y:S02]  /*10040*/  ULOP3.LUT UR14, UR15, UR14, URZ, 0xc0, !UPT ;  /* 0x0000000e0f0e7292 */ /* 0x000fe4000f8ec03f */
[----:B------:R-:W-:-:S02]  /*10050*/  UIMAD UR4, UR16, UR4, UR19 ;  /* 0x00000004100472a4 */ /* 0x000fc4000f8e0213 */
[----:B------:R-:W-:Y:S02]  /*10060*/  @UP0 UIMAD UR23, UR26, UR22, UR20 ;  /* 0x000000161a1702a4 */ /* 0x000fe4000f8e0214 */
[----:B------:R-:W-:-:S03]  /*10070*/  UIMAD UR17, UR5, UR25, UR17 ;  /* 0x00000019051172a4 */ /* 0x000fc6000f8e0211 */
[----:B------:R-:W-:Y:S01]  /*10080*/  ULDC UR5, c[0x0][0x610] ;  /* 0x0001840000057ab9 */ /* 0x000fe20000000800 */
        /* <DEDUP_REMOVED lines=8> */
.L_x_419:
[----:B------:R-:W-:Y:S01]  /*10110*/  LOP3.LUT P0, RZ, R0, 0xff, RZ, 0xc0, !PT ;  /* 0x000000ff00ff7812 */ /* 0x000fe2000780c0ff */
[----:B------:R-:W-:-:S12]  /*10120*/  ULOP3.LUT UR45, UR45, 0x1, URZ, 0x3c, !UPT ;  /* 0x000000012d2d7892 */ /* 0x000fd8000f8e3c3f */
[----:B------:R-:W-:Y:S05]  /*10130*/  @P0 BRA `(.L_x_422) ;  /* 0xffffff1400c80947 */ /* 0x000fea000383ffff */
[----:B------:R-:W-:Y:S05]  /*10140*/  EXIT ;  /* 0x000000000000794d */ /* 0x000fea0003800000 */
.L_x_17:
[----:B------:R-:W-:-:S08]  /*10150*/  ISETP.NE.AND P0, PT, RZ, UR6, PT ;  /* 0x00000006ff007c0c */ /* 0x000fd0000bf05270 */
[----:B0----5:R-:W0:-:S00]  /*10160*/  USETMAXREG.DEALLOC.CTAPOOL 0x28 ;  /* 0x00000028000079c8 */ /* 0x021e0000080e0500 */
[----:B------:R-:W-:Y:S05]  /*10170*/  @P0 EXIT ;  /* 0x000000000000094d */ /* 0x000fea0003800000 */
[----:B0-----:R-:W-:Y:S01]  /*10180*/  LOP3.LUT P0, RZ, R0, 0xff, RZ, 0xc0, !PT ;  /* 0x000000ff00ff7812 */ /* 0x001fe2000780c0ff */
[----:B------:R-:W-:Y:S02]  /*10190*/  IMAD.MOV.U32 R8, RZ, RZ, 0x1 ;  /* 0x00000001ff087424 */ /* 0x000fe400078e00ff */
[----:B------:R-:W-:-:S10]  /*101a0*/  IMAD.MOV.U32 R0, RZ, RZ, RZ ;  /* 0x000000ffff007224 */ /* 0x000fd400078e00ff */
[----:B------:R-:W-:Y:S05]  /*101b0*/  @!P0 BRA `(.L_x_423) ;  /* 0x0000000c00508947 */ /* 0x000fea0003800000 */
[----:B------:R-:W0:Y:S01]  /*101c0*/  S2R R10, SR_CgaCtaId ;  /* 0x00000000000a7919 */ /* 0x000e220000008800 */
[----:B------:R-:W-:Y:S01]  /*101d0*/  LOP3.LUT P0, RZ, R3, 0x1f, RZ, 0xc0, !PT ;  /* 0x0000001f03ff7812 */ /* 0x000fe2000780c0ff */
[----:B------:R-:W-:Y:S01]  /*101e0*/  ULDC UR5, c[0x0][0x658] ;  /* 0x0001960000057ab9 */ /* 0x000fe20000000800 */
[----:B------:R-:W-:Y:S01]  /*101f0*/  UMOV UR6, 0xffffffff ;  /* 0xffffffff00067882 */ /* 0x000fe20000000000 */
[----:B------:R-:W-:Y:S01]  /*10200*/  BSSY B0, `(.L_x_423) ;  /* 0x00000cf000007945 */ /* 0x000fe20003800000 */
[----:B------:R-:W-:Y:S01]  /*10210*/  USHF.L.U32 UR6, UR6, UR5, URZ ;  /* 0x0000000506067299 */ /* 0x000fe2000800063f */
[C---:B------:R-:W-:Y:S01]  /*10220*/  ISETP.NE.AND P3, PT, R4.reuse, RZ, PT ;  /* 0x000000ff0400720c */ /* 0x040fe20003f65270 */
[----:B------:R-:W-:Y:S01]  /*10230*/  IMAD.MOV.U32 R9, RZ, RZ, 0x1 ;  /* 0x00000001ff097424 */ /* 0x000fe200078e00ff */
[----:B------:R-:W-:Y:S01]  /*10240*/  ISETP.NE.OR P0, PT, R4, RZ, !P0 ;  /* 0x000000ff0400720c */ /* 0x000fe20004705670 */
[----:B------:R-:W-:Y:S01]  /*10250*/  IMAD.MOV.U32 R8, RZ, RZ, 0x1 ;  /* 0x00000001ff087424 */ /* 0x000fe200078e00ff */
[----:B------:R-:W-:Y:S01]  /*10260*/  ULDC UR4, c[0x0][0x600] ;  /* 0x0001800000047ab9 */ /* 0x000fe20000000800 */
[----:B------:R-:W-:Y:S01]  /*10270*/  IMAD.MOV.U32 R0, RZ, RZ, RZ ;  /* 0x000000ffff007224 */ /* 0x000fe200078e00ff */
[----:B------:R-:W-:Y:S01]  /*10280*/  UMOV UR7, 0x1 ;  /* 0x0000000100077882 */ /* 0x000fe20000000000 */
[----:B------:R-:W-:-:S02]  /*10290*/  UIADD3 UR19, UR39, 0x1, URZ ;  /* 0x0000000127137890 */ /* 0x000fc4000fffe03f */
[----:B------:R-:W-:Y:S02]  /*102a0*/  ULOP3.LUT UR22, UR36, 0x2, URZ, 0xfc, !UPT ;  /* 0x0000000224167892 */ /* 0x000fe4000f8efc3f */
[----:B------:R-:W-:Y:S02]  /*102b0*/  UIADD3 UR4, UR4, -0x1, URZ ;  /* 0xffffffff04047890 */ /* 0x000fe4000fffe03f */
[----:B------:R-:W-:Y:S02]  /*102c0*/  USHF.L.U32 UR5, UR7, UR5, URZ ;  /* 0x0000000507057299 */ /* 0x000fe4000800063f */
[----:B------:R-:W-:Y:S01]  /*102d0*/  ULOP3.LUT UR6, URZ, UR6, URZ, 0x33, !UPT ;  /* 0x000000063f067292 */ /* 0x000fe2000f8e333f */
[----:B------:R-:W-:Y:S01]  /*102e0*/  ULDC.64 UR20, c[0x0][0x198] ;  /* 0x0000660000147ab9 */ /* 0x000fe20000000a00 */
[----:B0-----:R-:W-:-:S10]  /*102f0*/  LOP3.LUT R10, R10, 0x1, RZ, 0xc0, !PT ;  /* 0x000000010a0a7812 */ /* 0x001fd400078ec0ff */
.L_x_435:
[----:B------:R-:W-:-:S03]  /*10300*/  UMOV UR7, 0xffffffff ;  /* 0xffffffff00077882 */ /* 0x000fc60000000000 */
[----:B01----:R-:W-:Y:S05]  /*10310*/  BRA.DIV UR7, `(.L_x_424) ;  /* 0x0000001207a87947 */ /* 0x003fea000b800000 */
[----:B------:R-:W-:-:S13]  /*10320*/  ELECT P6, URZ, PT ;  /* 0x00000000003f782f */ /* 0x000fda00038c0000 */
.L_x_452:
[----:B------:R-:W0:Y:S01]  /*10330*/  LDC R2, c[0x0][0x28c] ;  /* 0x0000a300ff027b82 */ /* 0x000e220000000800 */
[----:B------:R-:W-:Y:S01]  /*10340*/  BSSY B1, `(.L_x_425) ;  /* 0x000003e000017945 */ /* 0x000fe20003800000 */
[----:B0-----:R-:W-:-:S13]  /*10350*/  ISETP.LT.OR P6, PT, R2, 0x1, !P6 ;  /* 0x000000010200780c */ /* 0x001fda00077c1670 */
[----:B------:R-:W-:Y:S05]  /*10360*/  @P6 BRA `(.L_x_426) ;  /* 0x0000000000ec6947 */ /* 0x000fea0003800000 */
[----:B------:R-:W2:Y:S04]  /*10370*/  LDL.LU R4, [R1+0x4] ;  /* 0x0000040001047983 */ /* 0x000ea80000300800 */
[----:B------:R-:W3:Y:S01]  /*10380*/  LDL.LU R3, [R1] ;  /* 0x0000000001037983 */ /* 0x000ee20000300800 */
[----:B------:R-:W-:Y:S02]  /*10390*/  IMAD.MOV.U32 R13, RZ, RZ, RZ ;  /* 0x000000ffff0d7224 */ /* 0x000fe400078e00ff */
[----:B------:R-:W-:Y:S02]  /*103a0*/  IMAD.U32 R14, RZ, RZ, UR19 ;  /* 0x00000013ff0e7e24 */ /* 0x000fe4000f8e00ff */
[----:B------:R-:W-:Y:S02]  /*103b0*/  IMAD.MOV.U32 R2, RZ, RZ, R8 ;  /* 0x000000ffff027224 */ /* 0x000fe400078e0008 */
[----:B--2---:R-:W-:-:S02]  /*103c0*/  IMAD R4, R4, 0x2, R10 ;  /* 0x0000000204047824 */ /* 0x004fc400078e020a */
[----:B---3--:R-:W-:Y:S02]  /*103d0*/  IMAD.SHL.U32 R7, R3, 0x40, RZ ;  /* 0x0000004003077824 */ /* 0x008fe400078e00ff */
[----:B------:R-:W-:Y:S02]  /*103e0*/  IMAD.MOV.U32 R3, RZ, RZ, R0 ;  /* 0x000000ffff037224 */ /* 0x000fe400078e0000 */
[----:B------:R-:W-:-:S07]  /*103f0*/  IMAD R6, R4, 0xc0, RZ ;  /* 0x000000c004067824 */ /* 0x000fce00078e02ff */
.L_x_430:
[----:B------:R-:W0:Y:S01]  /*10400*/  S2R R5, SR_CgaCtaId ;  /* 0x0000000000057919 */ /* 0x000e220000008800 */
[----:B------:R-:W-:-:S04]  /*10410*/  MOV R4, 0x400 ;  /* 0x0000040000047802 */ /* 0x000fc80000000f00 */
[----:B0-----:R-:W-:Y:S02]  /*10420*/  LEA R12, R5, R4, 0x18 ;  /* 0x00000004050c7211 */ /* 0x001fe400078ec0ff */
[----:B------:R-:W-:Y:S01]  /*10430*/  SHF.L.U32 R4, R2, 0x1f, RZ ;  /* 0x0000001f02047819 */ /* 0x000fe200000006ff */
[----:B------:R-:W0:Y:S02]  /*10440*/  @!P3 LDC R5, c[0x0][0x500] ;  /* 0x00014000ff05bb82 */ /* 0x000e240000000800 */
[----:B------:R-:W-:-:S04]  /*10450*/  IMAD R11, R3, 0x8, R12 ;  /* 0x00000008030b7824 */ /* 0x000fc800078e020c */
[----:B------:R-:W1:Y:S02]  /*10460*/  SYNCS.PHASECHK.TRANS64.TRYWAIT P1, [R11+URZ+0x40], R4 ;  /* 0x000040040b0075a7 */ /* 0x000e64000802017f */
[----:B-1----:R-:W-:Y:S05]  /*10470*/  @!P1 BRA `(.L_x_427) ;  /* 0x0000001000709947 */ /* 0x002fea0003800000 */
.L_x_453:
[----:B------:R-:W-:Y:S01]  /*10480*/  UPRMT UR7, UR22, 0x9910, URZ ;  /* 0x0000991016077896 */ /* 0x000fe2000800003f */
[----:B0-----:R0:W-:Y:S03]  /*10490*/  @!P3 SYNCS.ARRIVE.TRANS64 RZ, [R11+URZ], R5 ;  /* 0x000000050bffb9a7 */ /* 0x0011e6000800003f */
[----:B------:R-:W-:-:S06]  /*104a0*/  UISETP.NE.AND UP0, UPT, UR7, 0x2, UPT ;  /* 0x000000020700788c */ /* 0x000fcc000bf05270 */
[----:B------:R-:W-:-:S13]  /*104b0*/  PLOP3.LUT P1, PT, PT, PT, UP0, 0x80, 0x0 ;  /* 0x000000000000781c */ /* 0x000fda0003f2f008 */
[----:B0-----:R-:W-:Y:S05]  /*104c0*/  @P1 BRA `(.L_x_428) ;  /* 0x0000000000041947 */ /* 0x001fea0003800000 */
[----:B------:R-:W-:Y:S01]  /*104d0*/  BPT.TRAP 0x1 ;  /* 0x000000040000795c */ /* 0x000fe20000300000 */
.L_x_428:
[----:B------:R-:W-:Y:S05]  /*104e0*/  @P0 BRA `(.L_x_429) ;  /* 0x0000000000040947 */ /* 0x000fea0003800000 */
[----:B------:R-:W-:Y:S01]  /*104f0*/  BPT.TRAP 0x1 ;  /* 0x000000040000795c */ /* 0x000fe20000300000 */
.L_x_429:
[----:B-1----:R-:W-:Y:S01]  /*10500*/  IMAD R4, R3, 0x2, R10 ;  /* 0x0000000203047824 */ /* 0x002fe200078e020a */
[----:B------:R-:W-:Y:S01]  /*10510*/  R2UR UR9, R11 ;  /* 0x000000000b0972ca */ /* 0x000fe200000e0000 */
[--C-:B------:R-:W-:Y:S01]  /*10520*/  IMAD R5, R3, 0x1000, R12.reuse ;  /* 0x0000100003057824 */ /* 0x100fe200078e020c */
[----:B------:R-:W-:Y:S01]  /*10530*/  UIADD3 UR14, UP0, UR20, 0xf0, URZ ;  /* 0x000000f0140e7890 */ /* 0x000fe2000ff1e03f */
[----:B------:R-:W-:Y:S01]  /*10540*/  IMAD R4, R4, 0x1800, RZ ;  /* 0x0000180004047824 */ /* 0x000fe200078e02ff */
[----:B------:R-:W-:Y:S01]  /*10550*/  R2UR UR11, R7 ;  /* 0x00000000070b72ca */ /* 0x000fe200000e0000 */
[----:B------:R-:W-:Y:S01]  /*10560*/  VIADD R14, R14, 0xffffffff ;  /* 0xffffffff0e0e7836 */ /* 0x000fe20000000000 */
[----:B------:R-:W-:Y:S01]  /*10570*/  R2UR UR7, R5 ;  /* 0x00000000050772ca */ /* 0x000fe200000e0000 */
[----:B------:R-:W-:Y:S01]  /*10580*/  IMAD R4, R4, 0x2, R12 ;  /* 0x0000000204047824 */ /* 0x000fe200078e020c */
[----:B------:R-:W-:Y:S01]  /*10590*/  R2UR UR10, R13 ;  /* 0x000000000d0a72ca */ /* 0x000fe200000e0000 */
[----:B------:R-:W-:Y:S01]  /*105a0*/  UIADD3 UR24, UP1, UR20, 0x1f0, URZ ;  /* 0x000001f014187890 */ /* 0x000fe2000ff3e03f */
[----:B------:R-:W-:Y:S01]  /*105b0*/  R2UR UR12, R17 ;  /* 0x00000000110c72ca */ /* 0x000fe200000e0000 */
[----:B------:R-:W-:Y:S01]  /*105c0*/  UIADD3.X UR15, URZ, UR21, URZ, UP0, !UPT ;  /* 0x000000153f0f7290 */ /* 0x000fe200087fe43f */
[----:B------:R-:W-:Y:S01]  /*105d0*/  R2UR UR8, R4 ;  /* 0x00000000040872ca */ /* 0x000fe200000e0000 */
[----:B------:R-:W-:Y:S01]  /*105e0*/  VIADD R3, R3, 0x1 ;  /* 0x0000000103037836 */ /* 0x000fe20000000000 */
[----:B------:R-:W-:Y:S01]  /*105f0*/  R2UR UR18, R6 ;  /* 0x00000000061272ca */ /* 0x000fe200000e0000 */
[----:B------:R-:W-:Y:S01]  /*10600*/  UIADD3.X UR25, URZ, UR21, URZ, UP1, !UPT ;  /* 0x000000153f197290 */ /* 0x000fe20008ffe43f */
[----:B------:R-:W-:Y:S01]  /*10610*/  ISETP.GT.AND P2, PT, R14, 0x1, PT ;  /* 0x000000010e00780c */ /* 0x000fe20003f44270 */
[----:B------:R-:W-:Y:S01]  /*10620*/  UMOV UR16, 0x0 ;  /* 0x0000000000107882 */ /* 0x000fe20000000000 */
[----:B------:R-:W-:Y:S01]  /*10630*/  UMOV UR17, 0x10000000 ;  /* 0x1000000000117882 */ /* 0x000fe20000000000 */
[----:B------:R-:W-:Y:S01]  /*10640*/  UIADD3 UR7, UR7, 0x180, URZ ;  /* 0x0000018007077890 */ /* 0x000fe2000fffe03f */
[----:B------:R-:W-:Y:S01]  /*10650*/  ISETP.NE.AND P1, PT, R3, 0x8, PT ;  /* 0x000000080300780c */ /* 0x000fe20003f25270 */
[----:B------:R-:W-:Y:S01]  /*10660*/  UMOV UR23, 0x30000 ;  /* 0x0003000000177882 */ /* 0x000fe20000000000 */
[----:B------:R-:W-:-:S02]  /*10670*/  VIADD R13, R13, 0x20 ;  /* 0x000000200d0d7836 */ /* 0x000fc40000000000 */
[----:B------:R-:W-:Y:S01]  /*10680*/  SEL R5, RZ, 0x1, P1 ;  /* 0x00000001ff057807 */ /* 0x000fe20000800000 */
[----:B------:R-:W-:Y:S01]  /*10690*/  UIADD3 UR13, UR8, 0x8180, URZ ;  /* 0x00008180080d7890 */ /* 0x000fe2000fffe03f */
[----:B------:R-:W-:Y:S02]  /*106a0*/  SEL R3, R3, RZ, P1 ;  /* 0x000000ff03037207 */ /* 0x000fe40000800000 */
[----:B------:R-:W-:Y:S01]  /*106b0*/  UMOV UR8, UR7 ;  /* 0x0000000700087c82 */ /* 0x000fe20008000000 */
[----:B------:R-:W-:Y:S01]  /*106c0*/  LOP3.LUT R2, R2, R5, RZ, 0x3c, !PT ;  /* 0x0000000502027212 */ /* 0x000fe200078e3cff */
[----:B------:R0:W-:Y:S02]  /*106d0*/  UTMALDG.3D [UR8], [UR14], desc[UR16] ;  /* 0x000010080e0075b4 */ /* 0x0001e40008011000 */
[----:B0-----:R-:W-:Y:S01]  /*106e0*/  UMOV UR8, UR13 ;  /* 0x0000000d00087c82 */ /* 0x001fe20008000000 */
[----:B------:R-:W-:Y:S02]  /*106f0*/  UMOV UR11, UR18 ;  /* 0x00000012000b7c82 */ /* 0x000fe40008000000 */
[----:B------:R0:W-:Y:S02]  /*10700*/  UTMALDG.3D.MULTICAST [UR8], [UR24], UR23, desc[UR16] ;  /* 0x00001008180073b4 */ /* 0x0001e40008011817 */
[----:B0-----:R-:W-:Y:S05]  /*10710*/  @P2 BRA `(.L_x_430) ;  /* 0xfffffffc00382947 */ /* 0x001fea000383ffff */
.L_x_426:
[----:B------:R-:W-:Y:S05]  /*10720*/  BSYNC B1 ;  /* 0x0000000000017941 */ /* 0x000fea0003800000 */
.L_x_425:
[----:B------:R-:W-:Y:S01]  /*10730*/  LOP3.LUT P4, RZ, R9, 0xff, RZ, 0xc0, !PT ;  /* 0x000000ff09ff7812 */ /* 0x000fe2000788c0ff */
[----:B------:R-:W-:Y:S01]  /*10740*/  VIADD R0, R0, UR39 ;  /* 0x0000002700007c36 */ /* 0x000fe20008000000 */
[----:B------:R-:W-:Y:S01]  /*10750*/  ULDC.64 UR8, c[0x0][0x650] ;  /* 0x0001940000087ab9 */ /* 0x000fe20000000a00 */
[----:B------:R-:W-:Y:S01]  /*10760*/  BSSY B1, `(.L_x_431) ;  /* 0x0000076000017945 */ /* 0x000fe20003800000 */
[----:B------:R-:W-:Y:S01]  /*10770*/  IMAD.MOV.U32 R17, RZ, RZ, -0x1 ;  /* 0xffffffffff117424 */ /* 0x000fe200078e00ff */
[----:B------:R-:W-:Y:S02]  /*10780*/  PRMT R9, RZ, 0x7610, R9 ;  /* 0x00007610ff097816 */ /* 0x000fe40000000009 */
[----:B------:R-:W-:Y:S02]  /*10790*/  SHF.R.U32.HI R2, RZ, 0x3, R0 ;  /* 0x00000003ff027819 */ /* 0x000fe40000011600 */
[----:B------:R-:W-:Y:S02]  /*107a0*/  ISETP.GT.U32.AND P1, PT, R0, 0x7, PT ;  /* 0x000000070000780c */ /* 0x000fe40003f24070 */
[----:B------:R-:W-:-:S02]  /*107b0*/  LOP3.LUT R2, R2, 0x1, RZ, 0xc0, !PT ;  /* 0x0000000102027812 */ /* 0x000fc400078ec0ff */
[----:B------:R-:W0:Y:S01]  /*107c0*/  @P4 S2R R4, SR_CgaCtaId ;  /* 0x0000000000044919 */ /* 0x000e220000008800 */
[----:B------:R-:W-:Y:S02]  /*107d0*/  @P4 MOV R3, 0x400 ;  /* 0x0000040000034802 */ /* 0x000fe40000000f00 */
[----:B------:R-:W-:Y:S02]  /*107e0*/  ISETP.NE.U32.AND P2, PT, R2, 0x1, PT ;  /* 0x000000010200780c */ /* 0x000fe40003f45070 */
[----:B------:R-:W-:Y:S02]  /*107f0*/  LOP3.LUT R0, R0, 0x7, RZ, 0xc0, !PT ;  /* 0x0000000700007812 */ /* 0x000fe400078ec0ff */
[----:B0-----:R-:W-:Y:S01]  /*10800*/  @P4 LEA R3, R4, R3, 0x18 ;  /* 0x0000000304034211 */ /* 0x001fe200078ec0ff */
[----:B------:R-:W-:-:S03]  /*10810*/  IMAD.U32 R4, RZ, RZ, UR39 ;  /* 0x00000027ff047e24 */ /* 0x000fc6000f8e00ff */
[----:B------:R0:W-:Y:S01]  /*10820*/  @P4 SYNCS.ARRIVE.TRANS64.A1T0 RZ, [R3+URZ+0xb8], RZ ;  /* 0x0000b8ff03ff49a7 */ /* 0x0001e2000810003f */
[----:B------:R-:W-:Y:S02]  /*10830*/  IADD3 R23, P4, R23, UR52, RZ ;  /* 0x0000003417177c10 */ /* 0x000fe4000ff9e0ff */
[C---:B------:R-:W-:Y:S02]  /*10840*/  ISETP.LT.U32.AND P1, PT, R4.reuse, 0x8, P1 ;  /* 0x000000080400780c */ /* 0x040fe40000f21070 */
[----:B------:R-:W-:Y:S01]  /*10850*/  ISETP.GT.U32.AND P2, PT, R4, 0x7, !P2 ;  /* 0x000000070400780c */ /* 0x000fe20005744070 */
[----:B------:R-:W-:Y:S01]  /*10860*/  IMAD.MOV.U32 R4, RZ, RZ, -0x1 ;  /* 0xffffffffff047424 */ /* 0x000fe200078e00ff */
[----:B------:R-:W-:Y:S02]  /*10870*/  IADD3.X R22, R22, UR37, RZ, P4, !PT ;  /* 0x0000002516167c10 */ /* 0x000fe4000a7fe4ff */
[----:B0-----:R-:W-:Y:S02]  /*10880*/  SEL R3, RZ, 0x1, !P1 ;  /* 0x00000001ff037807 */ /* 0x001fe40004800000 */
[----:B------:R-:W-:Y:S01]  /*10890*/  SEL R2, RZ, 0x1, !P2 ;  /* 0x00000001ff027807 */ /* 0x000fe20005000000 */
[----:B------:R0:W-:Y:S01]  /*108a0*/  STL [R1], R4 ;  /* 0x0000000401007387 */ /* 0x0001e20000100800 */
[----:B------:R-:W-:-:S02]  /*108b0*/  ISETP.GE.U32.AND P4, PT, R23, UR8, PT ;  /* 0x0000000817007c0c */ /* 0x000fc4000bf86070 */
[----:B------:R-:W-:Y:S01]  /*108c0*/  LOP3.LUT R8, R2, R8, R3, 0x96, !PT ;  /* 0x0000000802087212 */ /* 0x000fe200078e9603 */
[----:B------:R-:W-:Y:S01]  /*108d0*/  IMAD.MOV.U32 R3, RZ, RZ, -0x1 ;  /* 0xffffffffff037424 */ /* 0x000fe200078e00ff */
[----:B------:R-:W-:Y:S02]  /*108e0*/  ISETP.GE.U32.AND.EX P1, PT, R22, UR9, PT, P4 ;  /* 0x0000000916007c0c */ /* 0x000fe4000bf26140 */
[----:B------:R-:W-:Y:S02]  /*108f0*/  PRMT R2, RZ, 0x7610, R2 ;  /* 0x00007610ff027816 */ /* 0x000fe40000000002 */
[----:B------:R0:W-:Y:S09]  /*10900*/  STL [R1+0x4], R3 ;  /* 0x0000040301007387 */ /* 0x0001f20000100800 */
[----:B------:R-:W-:Y:S05]  /*10910*/  @P1 BRA `(.L_x_432) ;  /* 0x0000000400681947 */ /* 0x000fea0003800000 */
[----:B------:R-:W0:Y:S01]  /*10920*/  S2UR UR7, SR_CTAID.X ;  /* 0x00000000000779c3 */ /* 0x000e220000002500 */
[----:B------:R-:W-:Y:S01]  /*10930*/  ULDC.64 UR8, c[0x0][0x628] ;  /* 0x00018a0000087ab9 */ /* 0x000fe20000000a00 */
[----:B------:R-:W-:Y:S01]  /*10940*/  ULDC UR10, c[0x0][0x150] ;  /* 0x00005400000a7ab9 */ /* 0x000fe20000000800 */
[----:B------:R-:W-:Y:S01]  /*10950*/  ISETP.NE.U32.AND P1, PT, RZ, UR8, PT ;  /* 0x00000008ff007c0c */ /* 0x000fe2000bf25070 */
[----:B------:R-:W-:Y:S01]  /*10960*/  ULDC UR11, c[0x0][0x630] ;  /* 0x00018c00000b7ab9 */ /* 0x000fe20000000800 */
[----:B------:R-:W-:Y:S01]  /*10970*/  ULDC UR13, c[0x0][0x154] ;  /* 0x00005500000d7ab9 */ /* 0x000fe20000000800 */
[----:B------:R-:W-:Y:S01]  /*10980*/  IMAD.MOV.U32 R2, RZ, RZ, R23 ;  /* 0x000000ffff027224 */ /* 0x000fe200078e0017 */
[----:B------:R-:W-:Y:S01]  /*10990*/  ISETP.NE.AND.EX P1, PT, RZ, UR9, PT, P1 ;  /* 0x00000009ff007c0c */ /* 0x000fe2000bf25310 */
[----:B------:R-:W1:Y:S01]  /*109a0*/  S2UR UR12, SR_CTAID.Y ;  /* 0x00000000000c79c3 */ /* 0x000e620000002600 */
[----:B0-----:R-:W-:-:S05]  /*109b0*/  I2FP.F32.U32 R3, UR7 ;  /* 0x0000000700037c45 */ /* 0x001fca0008201000 */
[----:B------:R-:W-:Y:S01]  /*109c0*/  FMUL R12, R3, UR10 ;  /* 0x0000000a030c7c20 */ /* 0x000fe20008400000 */
[----:B------:R-:W-:-:S05]  /*109d0*/  IMAD.MOV.U32 R3, RZ, RZ, R22 ;  /* 0x000000ffff037224 */ /* 0x000fca00078e0016 */
[----:B------:R-:W-:Y:S05]  /*109e0*/  @!P1 BRA `(.L_x_433) ;  /* 0x0000000000289947 */ /* 0x000fea0003800000 */
[----:B------:R-:W-:Y:S02]  /*109f0*/  ULDC UR10, c[0x0][0x634] ;  /* 0x00018d00000a7ab9 */ /* 0x000fe40000000800 */
[----:B------:R-:W-:-:S05]  /*10a00*/  IADD3 R7, P1, R23, UR10, RZ ;  /* 0x0000000a17077c10 */ /* 0x000fca000ff3e0ff */
[----:B------:R-:W-:-:S04]  /*10a10*/  IMAD.X R11, RZ, RZ, R22, P1 ;  /* 0x000000ffff0b7224 */ /* 0x000fc800008e0616 */
[----:B------:R-:W-:-:S04]  /*10a20*/  IMAD.WIDE.U32 R4, R11, UR8, RZ ;  /* 0x000000080b047c25 */ /* 0x000fc8000f8e00ff */
[----:B------:R-:W-:-:S04]  /*10a30*/  IMAD.WIDE.U32 R4, P1, R7, UR9, R4 ;  /* 0x0000000907047c25 */ /* 0x000fc8000f820004 */
[----:B------:R-:W-:-:S04]  /*10a40*/  IMAD.WIDE.U32 R6, R7, UR8, RZ ;  /* 0x0000000807067c25 */ /* 0x000fc8000f8e00ff */
[----:B------:R-:W-:Y:S01]  /*10a50*/  IMAD.X R3, RZ, RZ, RZ, P1 ;  /* 0x000000ffff037224 */ /* 0x000fe200008e06ff */
[----:B------:R-:W-:Y:S01]  /*10a60*/  IADD3 RZ, P1, R7, R4, RZ ;  /* 0x0000000407ff7210 */ /* 0x000fe20007f3e0ff */
[----:B------:R-:W-:-:S04]  /*10a70*/  IMAD.MOV.U32 R2, RZ, RZ, R5 ;  /* 0x000000ffff027224 */ /* 0x000fc800078e0005 */
[----:B------:R-:W-:-:S08]  /*10a80*/  IMAD.WIDE.U32.X R2, R11, UR9, R2, P1 ;  /* 0x000000090b027c25 */ /* 0x000fd000088e0402 */
.L_x_433:
[--C-:B------:R-:W-:Y:S01]  /*10a90*/  SHF.R.U64 R17, R2, UR11, R3.reuse ;  /* 0x0000000b02117c19 */ /* 0x100fe20008001203 */
[----:B------:R-:W0:Y:S01]  /*10aa0*/  F2I.U32.TRUNC.NTZ R12, R12 ;  /* 0x0000000c000c7305 */ /* 0x000e22000020f000 */
[----:B------:R-:W-:Y:S01]  /*10ab0*/  SHF.R.U32.HI R2, RZ, UR11, R3 ;  /* 0x0000000bff027c19 */ /* 0x000fe20008011603 */
[----:B------:R-:W-:Y:S01]  /*10ac0*/  ULDC.64 UR8, c[0x0][0x620] ;  /* 0x0001880000087ab9 */ /* 0x000fe20000000a00 */
[----:B------:R-:W-:Y:S01]  /*10ad0*/  IADD3 R5, P1, RZ, -R17, RZ ;  /* 0x80000011ff057210 */ /* 0x000fe20007f3e0ff */
[----:B------:R-:W-:Y:S01]  /*10ae0*/  IMAD.MOV.U32 R3, RZ, RZ, R22 ;  /* 0x000000ffff037224 */ /* 0x000fe200078e0016 */
[----:B-1----:R-:W-:Y:S01]  /*10af0*/  I2FP.F32.U32 R4, UR12 ;  /* 0x0000000c00047c45 */ /* 0x002fe20008201000 */
[----:B------:R-:W-:Y:S01]  /*10b00*/  ULDC.64 UR14, c[0x0][0x640] ;  /* 0x00019000000e7ab9 */ /* 0x000fe20000000a00 */
[----:B------:R-:W1:Y:S01]  /*10b10*/  LDC R11, c[0x0][0x610] ;  /* 0x00018400ff0b7b82 */ /* 0x000e620000000800 */
[----:B------:R-:W-:Y:S01]  /*10b20*/  IMAD.X R2, RZ, RZ, ~R2, P1 ;  /* 0x000000ffff027224 */ /* 0x000fe200008e0e02 */
[----:B------:R-:W-:Y:S01]  /*10b30*/  ISETP.NE.U32.AND P1, PT, RZ, UR14, PT ;  /* 0x0000000eff007c0c */ /* 0x000fe2000bf25070 */
[----:B------:R-:W-:Y:S01]  /*10b40*/  FMUL R6, R4, UR13 ;  /* 0x0000000d04067c20 */ /* 0x000fe20008400000 */
[----:B------:R-:W-:Y:S01]  /*10b50*/  ULDC UR11, c[0x0][0x658] ;  /* 0x00019600000b7ab9 */ /* 0x000fe20000000800 */
[----:B------:R-:W-:Y:S01]  /*10b60*/  IMAD R4, R2, UR8, RZ ;  /* 0x0000000802047c24 */ /* 0x000fe2000f8e02ff */
[----:B------:R-:W-:Y:S01]  /*10b70*/  ISETP.NE.AND.EX P1, PT, RZ, UR15, PT, P1 ;  /* 0x0000000fff007c0c */ /* 0x000fe2000bf25310 */
[----:B------:R-:W-:Y:S01]  /*10b80*/  IMAD.MOV.U32 R2, RZ, RZ, R23 ;  /* 0x000000ffff027224 */ /* 0x000fe200078e0017 */
[----:B------:R-:W-:Y:S01]  /*10b90*/  ULDC UR13, c[0x0][0x648] ;  /* 0x00019200000d7ab9 */ /* 0x000fe20000000800 */
[----:B------:R-:W2:Y:S02]  /*10ba0*/  F2I.U32.TRUNC.NTZ R6, R6 ;  /* 0x0000000600067305 */ /* 0x000ea4000020f000 */
[----:B------:R-:W-:Y:S01]  /*10bb0*/  IMAD.WIDE.U32 R2, R5, UR8, R2 ;  /* 0x0000000805027c25 */ /* 0x000fe2000f8e0002 */
[----:B0-----:R-:W-:-:S03]  /*10bc0*/  R2UR UR8, R12 ;  /* 0x000000000c0872ca */ /* 0x001fc600000e0000 */
[----:B------:R-:W-:Y:S01]  /*10bd0*/  IMAD R5, R5, UR9, R4 ;  /* 0x0000000905057c24 */ /* 0x000fe2000f8e0204 */
[----:B------:R-:W-:-:S03]  /*10be0*/  ULDC UR9, c[0x0][0x618] ;  /* 0x0001860000097ab9 */ /* 0x000fc60000000800 */
[----:B------:R-:W-:-:S05]  /*10bf0*/  IMAD.IADD R3, R3, 0x1, R5 ;  /* 0x0000000103037824 */ /* 0x000fca00078e0205 */
[--C-:B------:R-:W-:Y:S02]  /*10c00*/  SHF.R.U64 R12, R2, UR9, R3.reuse ;  /* 0x00000009020c7c19 */ /* 0x100fe40008001203 */
[----:B------:R-:W-:Y:S01]  /*10c10*/  SHF.R.U32.HI R3, RZ, UR9, R3 ;  /* 0x00000009ff037c19 */ /* 0x000fe20008011603 */
[----:B------:R-:W-:Y:S01]  /*10c20*/  ULDC UR9, c[0x0][0x608] ;  /* 0x0001820000097ab9 */ /* 0x000fe20000000800 */
[----:B--2---:R-:W-:Y:S02]  /*10c30*/  R2UR UR10, R6 ;  /* 0x00000000060a72ca */ /* 0x004fe400000e0000 */
[--C-:B------:R-:W-:Y:S02]  /*10c40*/  SHF.R.U64 R14, R12, UR9, R3.reuse ;  /* 0x000000090c0e7c19 */ /* 0x100fe40008001203 */
[----:B------:R-:W-:Y:S01]  /*10c50*/  SHF.R.U32.HI R3, RZ, UR9, R3 ;  /* 0x00000009ff037c19 */ /* 0x000fe20008011603 */
[----:B------:R-:W-:-:S03]  /*10c60*/  UIADD3 UR9, -UR8, URZ, URZ ;  /* 0x0000003f08097290 */ /* 0x000fc6000fffe13f */
[--C-:B------:R-:W-:Y:S01]  /*10c70*/  SHF.R.U64 R16, R14, UR11, R3.reuse ;  /* 0x0000000b0e107c19 */ /* 0x100fe20008001203 */
[----:B------:R-:W-:Y:S01]  /*10c80*/  ULDC UR8, c[0x0][0x144] ;  /* 0x0000510000087ab9 */ /* 0x000fe20000000800 */
[----:B------:R-:W-:-:S03]  /*10c90*/  SHF.R.U32.HI R3, RZ, UR11, R3 ;  /* 0x0000000bff037c19 */ /* 0x000fc60008011603 */
[----:B------:R-:W-:Y:S01]  /*10ca0*/  IMAD.MOV.U32 R2, RZ, RZ, R16 ;  /* 0x000000ffff027224 */ /* 0x000fe200078e0010 */
[----:B------:R-:W-:Y:S06]  /*10cb0*/  @!P1 BRA `(.L_x_434) ;  /* 0x0000000000289947 */ /* 0x000fec0003800000 */
        /* <DEDUP_REMOVED lines=10> */
.L_x_434:
[----:B------:R-:W-:Y:S01]  /*10d60*/  UISETP.NE.AND UP0, UPT, UR38, URZ, UPT ;  /* 0x0000003f2600728c */ /* 0x000fe2000bf05270 */
[----:B------:R-:W-:Y:S01]  /*10d70*/  SHF.R.U64 R3, R2, UR13, R3 ;  /* 0x0000000d02037c19 */ /* 0x000fe20008001203 */
[----:B------:R-:W-:Y:S01]  /*10d80*/  UIADD3 UR10, -UR10, URZ, URZ ;  /* 0x0000003f0a0a7290 */ /* 0x000fe2000fffe13f */
[----:B------:R-:W-:Y:S01]  /*10d90*/  LOP3.LUT R2, R14, UR6, RZ, 0xc0, !PT ;  /* 0x000000060e027c12 */ /* 0x000fe2000f8ec0ff */
[----:B------:R-:W-:Y:S02]  /*10da0*/  UIMAD UR7, UR8, UR9, UR7 ;  /* 0x00000009080772a4 */ /* 0x000fe4000f8e0207 */
[----:B------:R-:W-:Y:S01]  /*10db0*/  IMAD.MOV R5, RZ, RZ, -R3 ;  /* 0x000000ffff057224 */ /* 0x000fe200078e0a03 */
[----:B------:R-:W-:Y:S01]  /*10dc0*/  ULDC UR8, c[0x0][0x148] ;  /* 0x0000520000087ab9 */ /* 0x000fe20000000800 */
[----:B------:R-:W-:Y:S01]  /*10dd0*/  IMAD R4, R3, UR5, R2 ;  /* 0x0000000503047c24 */ /* 0x000fe2000f8e0202 */
[----:B------:R-:W-:Y:S02]  /*10de0*/  LOP3.LUT R3, R12, UR4, RZ, 0xc0, !PT ;  /* 0x000000040c037c12 */ /* 0x000fe4000f8ec0ff */
[----:B------:R-:W-:Y:S01]  /*10df0*/  @UP0 UIMAD UR7, UR8, UR10, UR12 ;  /* 0x0000000a080702a4 */ /* 0x000fe2000f8e020c */
[----:B------:R-:W-:-:S02]  /*10e00*/  PLOP3.LUT P1, PT, PT, PT, UP0, 0x80, 0x0 ;  /* 0x000000000000781c */ /* 0x000fc40003f2f008 */
[----:B------:R-:W-:Y:S02]  /*10e10*/  ULDC UR8, c[0x0][0x638] ;  /* 0x00018e0000087ab9 */ /* 0x000fe40000000800 */
[----:B------:R-:W-:Y:S02]  /*10e20*/  IMAD R2, R5, UR8, R16 ;  /* 0x0000000805027c24 */ /* 0x000fe4000f8e0210 */
[----:B-1----:R-:W-:Y:S01]  /*10e30*/  IMAD R11, R4, R11, UR7 ;  /* 0x00000007040b7e24 */ /* 0x002fe2000f8e020b */
[----:B------:R-:W-:Y:S01]  /*10e40*/  ULDC UR7, c[0x0][0x600] ;  /* 0x0001800000077ab9 */ /* 0x000fe20000000800 */
[----:B------:R-:W-:Y:S02]  /*10e50*/  IMAD.MOV.U32 R5, RZ, RZ, 0x1 ;  /* 0x00000001ff057424 */ /* 0x000fe400078e00ff */
[----:B------:R-:W-:-:S03]  /*10e60*/  IMAD R4, R2, UR7, R3 ;  /* 0x0000000702047c24 */ /* 0x000fc6000f8e0203 */
[----:B------:R-:W-:Y:S02]  /*10e70*/  PRMT R2, R5, 0x7610, R2 ;  /* 0x0000761005027816 */ /* 0x000fe40000000002 */
[----:B------:R-:W-:Y:S02]  /*10e80*/  SEL R5, R4, R11, !P1 ;  /* 0x0000000b04057207 */ /* 0x000fe40004800000 */
[----:B------:R-:W-:-:S03]  /*10e90*/  SEL R3, R11, R4, !P1 ;  /* 0x000000040b037207 */ /* 0x000fc60004800000 */
[----:B------:R1:W-:Y:S04]  /*10ea0*/  STL [R1+0x4], R5 ;  /* 0x0000040501007387 */ /* 0x0003e80000100800 */
[----:B------:R1:W-:Y:S02]  /*10eb0*/  STL [R1], R3 ;  /* 0x0000000301007387 */ /* 0x0003e40000100800 */
.L_x_432:
[----:B------:R-:W-:Y:S05]  /*10ec0*/  BSYNC B1 ;  /* 0x0000000000017941 */ /* 0x000fea0003800000 */
.L_x_431:
[----:B------:R-:W-:-:S13]  /*10ed0*/  LOP3.LUT P1, RZ, R2, 0xff, RZ, 0xc0, !PT ;  /* 0x000000ff02ff7812 */ /* 0x000fda000782c0ff */
[----:B------:R-:W-:Y:S05]  /*10ee0*/  @P1 BRA `(.L_x_435) ;  /* 0xfffffff400041947 */ /* 0x000fea000383ffff */
[----:B------:R-:W-:Y:S05]  /*10ef0*/  BSYNC B0 ;  /* 0x0000000000007941 */ /* 0x000fea0003800000 */
.L_x_423:
[----:B------:R-:W-:-:S03]  /*10f00*/  UMOV UR7, 0xffffffff ;  /* 0xffffffff00077882 */ /* 0x000fc60000000000 */
[----:B------:R-:W-:Y:S05]  /*10f10*/  BRA.DIV UR7, `(.L_x_436) ;  /* 0x0000000607dc7947 */ /* 0x000fea000b800000 */
[----:B------:R-:W-:-:S13]  /*10f20*/  ELECT P6, URZ, PT ;  /* 0x00000000003f782f */ /* 0x000fda00038c0000 */
.L_x_456:
[----:B------:R-:W-:Y:S04]  /*10f30*/  BSSY B0, `(.L_x_437) ;  /* 0x0000050000007945 */ /* 0x000fe80003800000 */
[----:B------:R-:W-:Y:S05]  /*10f40*/  @!P6 BRA `(.L_x_438) ;  /* 0x000000040038e947 */ /* 0x000fea0003800000 */
[----:B------:R-:W-:-:S04]  /*10f50*/  ULOP3.LUT UR7, UR36, 0x2, URZ, 0xfc, !UPT ;  /* 0x0000000224077892 */ /* 0x000fc8000f8efc3f */
[----:B------:R-:W-:-:S06]  /*10f60*/  UISETP.NE.AND UP0, UPT, UR7, 0x3, UPT ;  /* 0x000000030700788c */ /* 0x000fcc000bf05270 */
[----:B------:R-:W-:-:S13]  /*10f70*/  PLOP3.LUT P0, PT, PT, PT, UP0, 0x80, 0x0 ;  /* 0x000000000000781c */ /* 0x000fda0003f0f008 */
[----:B------:R-:W-:Y:S05]  /*10f80*/  @!P0 BRA `(.L_x_439) ;  /* 0x0000000000048947 */ /* 0x000fea0003800000 */
[----:B------:R-:W-:Y:S01]  /*10f90*/  BPT.TRAP 0x1 ;  /* 0x000000040000795c */ /* 0x000fe20000300000 */
.L_x_439:
[----:B01----:R-:W0:Y:S01]  /*10fa0*/  S2R R3, SR_CgaCtaId ;  /* 0x0000000000037919 */ /* 0x003e220000008800 */
[----:B------:R-:W-:-:S04]  /*10fb0*/  MOV R2, 0x400 ;  /* 0x0000040000027802 */ /* 0x000fc80000000f00 */
[----:B0-----:R-:W-:Y:S02]  /*10fc0*/  LEA R3, R3, R2, 0x18 ;  /* 0x0000000203037211 */ /* 0x001fe400078ec0ff */
[----:B------:R-:W-:-:S03]  /*10fd0*/  SHF.L.U32 R2, R8, 0x1f, RZ ;  /* 0x0000001f08027819 */ /* 0x000fc600000006ff */
[----:B------:R-:W-:-:S04]  /*10fe0*/  VIADD R3, R3, 0x40 ;  /* 0x0000004003037836 */ /* 0x000fc80000000000 */
[C---:B------:R-:W-:Y:S02]  /*10ff0*/  IMAD R7, R0.reuse, 0x8, R3 ;  /* 0x0000000800077824 */ /* 0x040fe400078e0203 */
[----:B------:R-:W-:Y:S02]  /*11000*/  VIADD R0, R0, 0x1 ;  /* 0x0000000100007836 */ /* 0x000fe40000000000 */
[----:B------:R-:W0:Y:S03]  /*11010*/  SYNCS.PHASECHK.TRANS64.TRYWAIT P0, [R7+URZ], R2 ;  /* 0x00000002070075a7 */ /* 0x000e26000800017f */
[----:B------:R-:W-:-:S04]  /*11020*/  ISETP.NE.AND P1, PT, R0, 0x8, PT ;  /* 0x000000080000780c */ /* 0x000fc80003f25270 */
[----:B------:R-:W-:Y:S02]  /*11030*/  SEL R5, RZ, 0x1, P1 ;  /* 0x00000001ff057807 */ /* 0x000fe40000800000 */
[----:B------:R-:W-:Y:S02]  /*11040*/  SEL R0, R0, RZ, P1 ;  /* 0x000000ff00007207 */ /* 0x000fe40000800000 */
[----:B------:R-:W-:-:S03]  /*11050*/  LOP3.LUT R5, R8, R5, RZ, 0x3c, !PT ;  /* 0x0000000508057212 */ /* 0x000fc600078e3cff */
[----:B------:R-:W-:Y:S01]  /*11060*/  IMAD R9, R0, 0x8, R3 ;  /* 0x0000000800097824 */ /* 0x000fe200078e0203 */
[----:B------:R-:W-:Y:S01]  /*11070*/  SHF.L.U32 R4, R5, 0x1f, RZ ;  /* 0x0000001f05047819 */ /* 0x000fe200000006ff */
[----:B0-----:R-:W-:Y:S06]  /*11080*/  @!P0 BRA `(.L_x_440) ;  /* 0x0000000400a08947 */ /* 0x001fec0003800000 */
.L_x_457:
[----:B------:R-:W1:Y:S01]  /*11090*/  SYNCS.PHASECHK.TRANS64.TRYWAIT P0, [R9+URZ], R4 ;  /* 0x00000004090075a7 */ /* 0x000e62000800017f */
[----:B------:R-:W-:-:S05]  /*110a0*/  VIADD R0, R0, 0x1 ;  /* 0x0000000100007836 */ /* 0x000fca0000000000 */
[----:B------:R-:W-:-:S04]  /*110b0*/  ISETP.NE.AND P1, PT, R0, 0x8, PT ;  /* 0x000000080000780c */ /* 0x000fc80003f25270 */
[----:B0-----:R-:W-:Y:S02]  /*110c0*/  SEL R2, RZ, 0x1, P1 ;  /* 0x00000001ff027807 */ /* 0x001fe40000800000 */
[----:B------:R-:W-:Y:S02]  /*110d0*/  SEL R0, R0, RZ, P1 ;  /* 0x000000ff00007207 */ /* 0x000fe40000800000 */
[----:B------:R-:W-:-:S03]  /*110e0*/  LOP3.LUT R7, R5, R2, RZ, 0x3c, !PT ;  /* 0x0000000205077212 */ /* 0x000fc600078e3cff */
[----:B------:R-:W-:Y:S01]  /*110f0*/  IMAD R6, R0, 0x8, R3 ;  /* 0x0000000800067824 */ /* 0x000fe200078e0203 */
[----:B------:R-:W-:Y:S01]  /*11100*/  SHF.L.U32 R5, R7, 0x1f, RZ ;  /* 0x0000001f07057819 */ /* 0x000fe200000006ff */
[----:B-1----:R-:W-:Y:S06]  /*11110*/  @!P0 BRA `(.L_x_441) ;  /* 0x0000000400908947 */ /* 0x002fec0003800000 */
.L_x_458:
[----:B------:R-:W1:Y:S01]  /*11120*/  SYNCS.PHASECHK.TRANS64.TRYWAIT P0, [R6+URZ], R5 ;  /* 0x00000005060075a7 */ /* 0x000e62000800017f */
[----:B------:R-:W-:-:S05]  /*11130*/  VIADD R0, R0, 0x1 ;  /* 0x0000000100007836 */ /* 0x000fca0000000000 */
[----:B------:R-:W-:-:S04]  /*11140*/  ISETP.NE.AND P1, PT, R0, 0x8, PT ;  /* 0x000000080000780c */ /* 0x000fc80003f25270 */
[----:B------:R-:W-:Y:S02]  /*11150*/  SEL R2, RZ, 0x1, P1 ;  /* 0x00000001ff027807 */ /* 0x000fe40000800000 */
[----:B------:R-:W-:Y:S02]  /*11160*/  SEL R0, R0, RZ, P1 ;  /* 0x000000ff00007207 */ /* 0x000fe40000800000 */
[----:B------:R-:W-:-:S03]  /*11170*/  LOP3.LUT R7, R7, R2, RZ, 0x3c, !PT ;  /* 0x0000000207077212 */ /* 0x000fc600078e3cff */
[----:B0-----:R-:W-:Y:S01]  /*11180*/  IMAD R9, R0, 0x8, R3 ;  /* 0x0000000800097824 */ /* 0x001fe200078e0203 */
[----:B------:R-:W-:Y:S01]  /*11190*/  SHF.L.U32 R4, R7, 0x1f, RZ ;  /* 0x0000001f07047819 */ /* 0x000fe200000006ff */
[----:B-1----:R-:W-:Y:S06]  /*111a0*/  @!P0 BRA `(.L_x_442) ;  /* 0x0000000400808947 */ /* 0x002fec0003800000 */
.L_x_459:
        /* <DEDUP_REMOVED lines=9> */
.L_x_460:
        /* <DEDUP_REMOVED lines=9> */
.L_x_461:
        /* <DEDUP_REMOVED lines=9> */
.L_x_462:
[----:B------:R-:W1:Y:S01]  /*11360*/  SYNCS.PHASECHK.TRANS64.TRYWAIT P0, [R6+URZ], R5 ;  /* 0x00000005060075a7 */ /* 0x000e62000800017f */
[----:B------:R-:W-:-:S05]  /*11370*/  VIADD R0, R0, 0x1 ;  /* 0x0000000100007836 */ /* 0x000fca0000000000 */
[----:B------:R-:W-:-:S04]  /*11380*/  ISETP.NE.AND P1, PT, R0, 0x8, PT ;  /* 0x000000080000780c */ /* 0x000fc80003f25270 */
[----:B------:R-:W-:Y:S02]  /*11390*/  SEL R2, RZ, 0x1, P1 ;  /* 0x00000001ff027807 */ /* 0x000fe40000800000 */
[----:B------:R-:W-:Y:S02]  /*113a0*/  SEL R0, R0, RZ, P1 ;  /* 0x000000ff00007207 */ /* 0x000fe40000800000 */
[----:B------:R-:W-:Y:S01]  /*113b0*/  LOP3.LUT R2, R7, R2, RZ, 0x3c, !PT ;  /* 0x0000000207027212 */ /* 0x000fe200078e3cff */
[----:B-1----:R-:W-:Y:S06]  /*113c0*/  @!P0 BRA `(.L_x_446) ;  /* 0x0000000400488947 */ /* 0x002fec0003800000 */
.L_x_463:
[----:B------:R-:W-:Y:S01]  /*113d0*/  IMAD R3, R0, 0x8, R3 ;  /* 0x0000000800037824 */ /* 0x000fe200078e0203 */
[----:B------:R-:W-:-:S07]  /*113e0*/  SHF.L.U32 R0, R2, 0x1f, RZ ;  /* 0x0000001f02007819 */ /* 0x000fce00000006ff */
.L_x_447:
[----:B--2---:R2:W3:Y:S02]  /*113f0*/  SYNCS.PHASECHK.TRANS64.TRYWAIT P0, [R3+URZ], R0 ;  /* 0x00000000030075a7 */ /* 0x0044e4000800017f */
[----:B---3--:R-:W-:Y:S05]  /*11400*/  @!P0 NANOSLEEP.SYNCS 0x989680 ;  /* 0x009896800000895d */ /* 0x008fea0003900000 */
[----:B------:R-:W3:Y:S02]  /*11410*/  @!P0 SYNCS.PHASECHK.TRANS64 P0, [R3+URZ], R0 ;  /* 0x00000000030085a7 */ /* 0x000ee4000800007f */
[----:B---3--:R-:W-:Y:S05]  /*11420*/  @!P0 BRA `(.L_x_447) ;  /* 0xfffffffc00f08947 */ /* 0x008fea000383ffff */
.L_x_438:
[----:B------:R-:W-:Y:S05]  /*11430*/  BSYNC B0 ;  /* 0x0000000000007941 */ /* 0x000fea0003800000 */
.L_x_437:
[----:B------:R-:W-:Y:S05]  /*11440*/  EXIT ;  /* 0x000000000000794d */ /* 0x000fea0003800000 */
.L_x_19:
[----:B-1----:R-:W-:-:S04]  /*11450*/  IMAD.U32 R0, RZ, RZ, UR46 ;  /* 0x0000002eff007e24 */ /* 0x002fc8000f8e00ff */
[----:B------:R1:W2:Y:S03]  /*11460*/  SYNCS.PHASECHK.TRANS64.TRYWAIT P0, [R0+URZ], R3 ;  /* 0x00000003000075a7 */ /* 0x0002a6000800017f */
[----:B--2---:R-:W-:Y:S05]  /*11470*/  @!P0 NANOSLEEP.SYNCS 0x989680 ;  /* 0x009896800000895d */ /* 0x004fea0003900000 */
[----:B------:R-:W2:Y:S02]  /*11480*/  @!P0 SYNCS.PHASECHK.TRANS64 P0, [R0+URZ], R3 ;  /* 0x00000003000085a7 */ /* 0x000ea4000800007f */
[----:B--2---:R-:W-:Y:S05]  /*11490*/  @!P0 BRA `(.L_x_19) ;  /* 0xfffffffc00ec8947 */ /* 0x004fea000383ffff */
[----:B------:R-:W-:Y:S05]  /*114a0*/  BRA `(.L_x_448) ;  /* 0xffffff0400087947 */ /* 0x000fea000383ffff */
.L_x_24:
[----:B--2---:R2:W3:Y:S02]  /*114b0*/  SYNCS.PHASECHK.TRANS64.TRYWAIT P1, [R3+URZ], R0 ;  /* 0x00000000030075a7 */ /* 0x0044e4000802017f */
[----:B---3--:R-:W-:Y:S05]  /*114c0*/  @!P1 NANOSLEEP.SYNCS 0x989680 ;  /* 0x009896800000995d */ /* 0x008fea0003900000 */
[----:B------:R-:W3:Y:S02]  /*114d0*/  @!P1 SYNCS.PHASECHK.TRANS64 P1, [R3+URZ], R0 ;  /* 0x00000000030095a7 */ /* 0x000ee4000802007f */
[----:B---3--:R-:W-:Y:S05]  /*114e0*/  @!P1 BRA `(.L_x_24) ;  /* 0xfffffffc00f09947 */ /* 0x008fea000383ffff */
[----:B------:R-:W-:Y:S05]  /*114f0*/  BRA `(.L_x_23) ;  /* 0xffffff04007c7947 */ /* 0x000fea000383ffff */
.L_x_29:
[----:B-1----:R-:W-:-:S04]  /*11500*/  IMAD.U32 R4, RZ, RZ, UR4 ;  /* 0x00000004ff047e24 */ /* 0x002fc8000f8e00ff */
[----:B------:R1:W2:Y:S03]  /*11510*/  SYNCS.PHASECHK.TRANS64.TRYWAIT P1, [R4+URZ], R3 ;  /* 0x00000003040075a7 */ /* 0x0002a6000802017f */
[----:B--2---:R-:W-:Y:S05]  /*11520*/  @!P1 NANOSLEEP.SYNCS 0x989680 ;  /* 0x009896800000995d */ /* 0x004fea0003900000 */
[----:B------:R-:W2:Y:S02]  /*11530*/  @!P1 SYNCS.PHASECHK.TRANS64 P1, [R4+URZ], R3 ;  /* 0x00000003040095a7 */ /* 0x000ea4000802007f */
[----:B--2---:R-:W-:Y:S05]  /*11540*/  @!P1 BRA `(.L_x_29) ;  /* 0xfffffffc00ec9947 */ /* 0x004fea000383ffff */
[----:B------:R-:W-:Y:S05]  /*11550*/  BRA `(.L_x_28) ;  /* 0xffffff08003c7947 */ /* 0x000fea000383ffff */
.L_x_35:
[----:B-1----:R-:W-:-:S04]  /*11560*/  IMAD.U32 R0, RZ, RZ, UR46 ;  /* 0x0000002eff007e24 */ /* 0x002fc8000f8e00ff */
[----:B------:R1:W2:Y:S03]  /*11570*/  SYNCS.PHASECHK.TRANS64.TRYWAIT P0, [R0+URZ+0x10], R3 ;  /* 0x00001003000075a7 */ /* 0x0002a6000800017f */
[----:B--2---:R-:W-:Y:S05]  /*11580*/  @!P0 NANOSLEEP.SYNCS 0x989680 ;  /* 0x009896800000895d */ /* 0x004fea0003900000 */
[----:B------:R-:W2:Y:S02]  /*11590*/  @!P0 SYNCS.PHASECHK.TRANS64 P0, [R0+URZ+0x10], R3 ;  /* 0x00001003000085a7 */ /* 0x000ea4000800007f */
[----:B--2---:R-:W-:Y:S05]  /*115a0*/  @!P0 BRA `(.L_x_35) ;  /* 0xfffffffc00ec8947 */ /* 0x004fea000383ffff */
[----:B------:R-:W-:Y:S05]  /*115b0*/  BRA `(.L_x_449) ;  /* 0xffffff0c00847947 */ /* 0x000fea000383ffff */
.L_x_424:
[----:B------:R-:W-:Y:S01]  /*115c0*/  BSSY B1, `(.L_x_450) ;  /* 0x0000006000017945 */ /* 0x000fe20003800000 */
[----:B------:R-:W-:-:S07]  /*115d0*/  IMAD.MOV.U32 R15, RZ, RZ, -0x1 ;  /* 0xffffffffff0f7424 */ /* 0x000fce00078e00ff */
[----:B------:R-:W-:Y:S05]  /*115e0*/  WARPSYNC.COLLECTIVE R15, `(.L_x_451) ;  /* 0x000000000f0c7348 */ /* 0x000fea0003c00000 */
[----:B------:R-:W-:Y:S02]  /*115f0*/  ELECT P6, UR62, PT ;  /* 0x00000000003e782f */ /* 0x000fe400038c0000 */
[----:B------:R-:W-:Y:S01]  /*11600*/  MOV R14, UR62 ;  /* 0x0000003e000e7c02 */ /* 0x000fe20008000f00 */
[----:B------:R-:W-:Y:S10]  /*11610*/  ENDCOLLECTIVE ;  /* 0x000000000000791b */ /* 0x000ff40003800000 */
.L_x_451:
[----:B------:R-:W-:Y:S05]  /*11620*/  BSYNC B1 ;  /* 0x0000000000017941 */ /* 0x000fea0003800000 */
.L_x_450:
[----:B------:R-:W-:Y:S05]  /*11630*/  BRA `(.L_x_452) ;  /* 0xffffffec003c7947 */ /* 0x000fea000383ffff */
.L_x_427:
[----:B-1----:R1:W2:Y:S02]  /*11640*/  SYNCS.PHASECHK.TRANS64.TRYWAIT P1, [R11+URZ+0x40], R4 ;  /* 0x000040040b0075a7 */ /* 0x0022a4000802017f */
[----:B--2---:R-:W-:Y:S05]  /*11650*/  @!P1 NANOSLEEP.SYNCS 0x989680 ;  /* 0x009896800000995d */ /* 0x004fea0003900000 */
[----:B------:R-:W2:Y:S02]  /*11660*/  @!P1 SYNCS.PHASECHK.TRANS64 P1, [R11+URZ+0x40], R4 ;  /* 0x000040040b0095a7 */ /* 0x000ea4000802007f */
[----:B--2---:R-:W-:Y:S05]  /*11670*/  @!P1 BRA `(.L_x_427) ;  /* 0xfffffffc00f09947 */ /* 0x004fea000383ffff */
[----:B------:R-:W-:Y:S05]  /*11680*/  BRA `(.L_x_453) ;  /* 0xffffffec007c7947 */ /* 0x000fea000383ffff */
.L_x_436:
[----:B------:R-:W-:Y:S01]  /*11690*/  BSSY B0, `(.L_x_454) ;  /* 0x0000006000007945 */ /* 0x000fe20003800000 */
[----:B------:R-:W-:-:S07]  /*116a0*/  IMAD.MOV.U32 R15, RZ, RZ, -0x1 ;  /* 0xffffffffff0f7424 */ /* 0x000fce00078e00ff */
[----:B01----:R-:W-:Y:S05]  /*116b0*/  WARPSYNC.COLLECTIVE R15, `(.L_x_455) ;  /* 0x000000000f0c7348 */ /* 0x003fea0003c00000 */
[----:B------:R-:W-:Y:S02]  /*116c0*/  ELECT P6, UR62, PT ;  /* 0x00000000003e782f */ /* 0x000fe400038c0000 */
[----:B------:R-:W-:Y:S01]  /*116d0*/  MOV R14, UR62 ;  /* 0x0000003e000e7c02 */ /* 0x000fe20008000f00 */
[----:B01----:R-:W-:Y:S10]  /*116e0*/  ENDCOLLECTIVE ;  /* 0x000000000000791b */ /* 0x003ff40003800000 */
.L_x_455:
[----:B------:R-:W-:Y:S05]  /*116f0*/  BSYNC B0 ;  /* 0x0000000000007941 */ /* 0x000fea0003800000 */
.L_x_454:
[----:B------:R-:W-:Y:S05]  /*11700*/  BRA `(.L_x_456) ;  /* 0xfffffff800087947 */ /* 0x000fea000383ffff */
.L_x_440:
[----:B0-----:R0:W1:Y:S02]  /*11710*/  SYNCS.PHASECHK.TRANS64.TRYWAIT P0, [R7+URZ], R2 ;  /* 0x00000002070075a7 */ /* 0x001064000800017f */
[----:B-1----:R-:W-:Y:S05]  /*11720*/  @!P0 NANOSLEEP.SYNCS 0x989680 ;  /* 0x009896800000895d */ /* 0x002fea0003900000 */
[----:B------:R-:W1:Y:S02]  /*11730*/  @!P0 SYNCS.PHASECHK.TRANS64 P0, [R7+URZ], R2 ;  /* 0x00000002070085a7 */ /* 0x000e64000800007f */
[----:B-1----:R-:W-:Y:S05]  /*11740*/  @!P0 BRA `(.L_x_440) ;  /* 0xfffffffc00f08947 */ /* 0x002fea000383ffff */
[----:B------:R-:W-:Y:S05]  /*11750*/  BRA `(.L_x_457) ;  /* 0xfffffff8004c7947 */ /* 0x000fea000383ffff */
.L_x_441:
[----:B0-----:R0:W1:Y:S02]  /*11760*/  SYNCS.PHASECHK.TRANS64.TRYWAIT P0, [R9+URZ], R4 ;  /* 0x00000004090075a7 */ /* 0x001064000800017f */
[----:B-1----:R-:W-:Y:S05]  /*11770*/  @!P0 NANOSLEEP.SYNCS 0x989680 ;  /* 0x009896800000895d */ /* 0x002fea0003900000 */
[----:B------:R-:W1:Y:S02]  /*11780*/  @!P0 SYNCS.PHASECHK.TRANS64 P0, [R9+URZ], R4 ;  /* 0x00000004090085a7 */ /* 0x000e64000800007f */
[----:B-1----:R-:W-:Y:S05]  /*11790*/  @!P0 BRA `(.L_x_441) ;  /* 0xfffffffc00f08947 */ /* 0x002fea000383ffff */
[----:B------:R-:W-:Y:S05]  /*117a0*/  BRA `(.L_x_458) ;  /* 0xfffffff8005c7947 */ /* 0x000fea000383ffff */
.L_x_442:
[----:B0-----:R0:W1:Y:S02]  /*117b0*/  SYNCS.PHASECHK.TRANS64.TRYWAIT P0, [R6+URZ], R5 ;  /* 0x00000005060075a7 */ /* 0x001064000800017f */
[----:B-1----:R-:W-:Y:S05]  /*117c0*/  @!P0 NANOSLEEP.SYNCS 0x989680 ;  /* 0x009896800000895d */ /* 0x002fea0003900000 */
[----:B------:R-:W1:Y:S02]  /*117d0*/  @!P0 SYNCS.PHASECHK.TRANS64 P0, [R6+URZ], R5 ;  /* 0x00000005060085a7 */ /* 0x000e64000800007f */
[----:B-1----:R-:W-:Y:S05]  /*117e0*/  @!P0 BRA `(.L_x_442) ;  /* 0xfffffffc00f08947 */ /* 0x002fea000383ffff */
[----:B------:R-:W-:Y:S05]  /*117f0*/  BRA `(.L_x_459) ;  /* 0xfffffff8006c7947 */ /* 0x000fea000383ffff */
.L_x_443:
[----:B0-----:R0:W1:Y:S02]  /*11800*/  SYNCS.PHASECHK.TRANS64.TRYWAIT P0, [R9+URZ], R4 ;  /* 0x00000004090075a7 */ /* 0x001064000800017f */
[----:B-1----:R-:W-:Y:S05]  /*11810*/  @!P0 NANOSLEEP.SYNCS 0x989680 ;  /* 0x009896800000895d */ /* 0x002fea0003900000 */
[----:B------:R-:W1:Y:S02]  /*11820*/  @!P0 SYNCS.PHASECHK.TRANS64 P0, [R9+URZ], R4 ;  /* 0x00000004090085a7 */ /* 0x000e64000800007f */
[----:B-1----:R-:W-:Y:S05]  /*11830*/  @!P0 BRA `(.L_x_443) ;  /* 0xfffffffc00f08947 */ /* 0x002fea000383ffff */
[----:B------:R-:W-:Y:S05]  /*11840*/  BRA `(.L_x_460) ;  /* 0xfffffff8007c7947 */ /* 0x000fea000383ffff */
.L_x_444:
[----:B0-----:R0:W1:Y:S02]  /*11850*/  SYNCS.PHASECHK.TRANS64.TRYWAIT P0, [R6+URZ], R5 ;  /* 0x00000005060075a7 */ /* 0x001064000800017f */
[----:B-1----:R-:W-:Y:S05]  /*11860*/  @!P0 NANOSLEEP.SYNCS 0x989680 ;  /* 0x009896800000895d */ /* 0x002fea0003900000 */
[----:B------:R-:W1:Y:S02]  /*11870*/  @!P0 SYNCS.PHASECHK.TRANS64 P0, [R6+URZ], R5 ;  /* 0x00000005060085a7 */ /* 0x000e64000800007f */
[----:B-1----:R-:W-:Y:S05]  /*11880*/  @!P0 BRA `(.L_x_444) ;  /* 0xfffffffc00f08947 */ /* 0x002fea000383ffff */
[----:B------:R-:W-:Y:S05]  /*11890*/  BRA `(.L_x_461) ;  /* 0xfffffff8008c7947 */ /* 0x000fea000383ffff */
.L_x_445:
[----:B0-----:R0:W1:Y:S02]  /*118a0*/  SYNCS.PHASECHK.TRANS64.TRYWAIT P0, [R9+URZ], R4 ;  /* 0x00000004090075a7 */ /* 0x001064000800017f */
[----:B-1----:R-:W-:Y:S05]  /*118b0*/  @!P0 NANOSLEEP.SYNCS 0x989680 ;  /* 0x009896800000895d */ /* 0x002fea0003900000 */
[----:B------:R-:W1:Y:S02]  /*118c0*/  @!P0 SYNCS.PHASECHK.TRANS64 P0, [R9+URZ], R4 ;  /* 0x00000004090085a7 */ /* 0x000e64000800007f */
[----:B-1----:R-:W-:Y:S05]  /*118d0*/  @!P0 BRA `(.L_x_445) ;  /* 0xfffffffc00f08947 */ /* 0x002fea000383ffff */
[----:B------:R-:W-:Y:S05]  /*118e0*/  BRA `(.L_x_462) ;  /* 0xfffffff8009c7947 */ /* 0x000fea000383ffff */
.L_x_446:
[----:B-1----:R1:W2:Y:S02]  /*118f0*/  SYNCS.PHASECHK.TRANS64.TRYWAIT P0, [R6+URZ], R5 ;  /* 0x00000005060075a7 */ /* 0x0022a4000800017f */
[----:B--2---:R-:W-:Y:S05]  /*11900*/  @!P0 NANOSLEEP.SYNCS 0x989680 ;  /* 0x009896800000895d */ /* 0x004fea0003900000 */
[----:B------:R-:W2:Y:S02]  /*11910*/  @!P0 SYNCS.PHASECHK.TRANS64 P0, [R6+URZ], R5 ;  /* 0x00000005060085a7 */ /* 0x000ea4000800007f */
[----:B--2---:R-:W-:Y:S05]  /*11920*/  @!P0 BRA `(.L_x_446) ;  /* 0xfffffffc00f08947 */ /* 0x004fea000383ffff */
[----:B------:R-:W-:Y:S05]  /*11930*/  BRA `(.L_x_463) ;  /* 0xfffffff800a47947 */ /* 0x000fea000383ffff */
.L_x_464:
[----:B------:R-:W-:-:S00]  /*11940*/  BRA `(.L_x_464) ;  /* 0xfffffffc00fc7947 */ /* 0x000fc0000383ffff */
[----:B------:R-:W-:-:S00]  /*11950*/  NOP ;  /* 0x0000000000007918 */ /* 0x000fc00000000000 */
        /* <DEDUP_REMOVED lines=10> */
.L_x_465:


//--------------------- .nv.global.init           --------------------------
	.section	.nv.global.init,"aw",@progbits
.nv.global.init:
	.type		$str$22,@object
	.size		$str$22,($str$23 - $str$22)
$str$22:
        /*0000*/ 	.byte	0x6b, 0x5f, 0x74, 0x69, 0x6c, 0x65, 0x5f, 0x63, 0x6f, 0x75, 0x6e, 0x74, 0x20, 0x3e, 0x3d, 0x20
        /*0010*/ 	.byte	0x31, 0x00
	.type		$str$23,@object
	.size		$str$23,(__unnamed_1 - $str$23)
$str$23:
        /*0012*/ 	.byte	0x2f, 0x74, 0x6d, 0x70, 0x2f, 0x63, 0x75, 0x74, 0x6c, 0x61, 0x73, 0x73, 0x5f, 0x73, 0x77, 0x65
        /*0022*/ 	.byte	0x65, 0x70, 0x5f, 0x73, 0x72, 0x63, 0x2f, 0x69, 0x6e, 0x63, 0x6c, 0x75, 0x64, 0x65, 0x2f, 0x63
        /*0032*/ 	.byte	0x75, 0x74, 0x6c, 0x61, 0x73, 0x73, 0x2f, 0x67, 0x65, 0x6d, 0x6d, 0x2f, 0x63, 0x6f, 0x6c, 0x6c
        /*0042*/ 	.byte	0x65, 0x63, 0x74, 0x69, 0x76, 0x65, 0x2f, 0x73, 0x6d, 0x39, 0x30, 0x5f, 0x6d, 0x6d, 0x61, 0x5f
        /*0052*/ 	.byte	0x74, 0x6d, 0x61, 0x5f, 0x67, 0x6d, 0x6d, 0x61, 0x5f, 0x73, 0x73, 0x5f, 0x77, 0x61, 0x72, 0x70
        /*0062*/ 	.byte	0x73, 0x70, 0x65, 0x63, 0x69, 0x61, 0x6c, 0x69, 0x7a, 0x65, 0x64, 0x2e, 0x68, 0x70, 0x70, 0x00
	.type		__unnamed_1,@object
	.size		__unnamed_1,(.L_0 - __unnamed_1)
__unnamed_1:
        /*0072*/ 	.byte	0x76, 0x6f, 0x69, 0x64, 0x20, 0x63, 0x75, 0x74, 0x6c, 0x61, 0x73, 0x73, 0x3a, 0x3a, 0x67, 0x65
        /* <DEDUP_REMOVED lines=180> */
        /*0bc2*/ 	.byte	0x65, 0x3a, 0x3a, 0x69, 0x64, 0x65, 0x6e, 0x74, 0x69, 0x74, 0x79, 0x5d, 0x00
.L_0:


//--------------------- .nv.shared._ZN7cutlass13device_kernelINS_4gemm6kernel13GemmUniversalIN4cute5tupleIJiiiiEEENS1_10collective13CollectiveMmaINS1_34MainloopSm90TmaGmmaWarpSpecializedILi8ENS5_IJNS4_1CILi2EEENSA_ILi1EEESC_EEENS1_32KernelTmaWarpSpecializedPingpongEEENS5_IJNSA_ILi64EEENSA_ILi384EEENSA_ILi32EEEEEENS_10bfloat16_tENS5_IJlSC_lEEESK_SL_NS4_8TiledMMAINS4_8MMA_AtomIJNS4_4SM904GMMA28MMA_64x192x16_F32BF16BF16_SSILNSP_5MajorE0ELSR_0ELNSP_7ScaleInE1ELSS_1EEEEEENS4_6LayoutINS5_IJSC_SC_SC_EEENS5_IJNSA_ILi0EEESX_SX_EEEEENS5_IJNS4_10UnderscoreES10_S10_EEEEENS4_13SM90_TMA_LOADENS4_14ComposedLayoutINS4_7SwizzleILi2ELi4ELi3EEENS4_18smem_ptr_flag_bitsILi16EEENSV_INS5_IJNSA_ILi8EEESI_EEENS5_IJSI_SC_EEEEEEEvNS4_8identityENS4_23SM90_TMA_LOAD_MULTICASTES1D_vS1E_EENS_8epilogue10collective6detail29Sm90TmaWarpSpecializedAdapterINS1I_15DefaultEpilogueISK_SL_SL_NS1H_6thread17LinearCombinationISK_Li1EffLNS1M_9ScaleType4KindE0ELNS_15FloatRoundStyleE2ESK_EENS1_15EpilogueDefaultEEEEEvvEEEEvNT_6ParamsE --------------------------
	.section	.nv.shared._ZN7cutlass13device_kernelINS_4gemm6kernel13GemmUniversalIN4cute5tupleIJiiiiEEENS1_10collective13CollectiveMmaINS1_34MainloopSm90TmaGmmaWarpSpecializedILi8ENS5_IJNS4_1CILi2EEENSA_ILi1EEESC_EEENS1_32KernelTmaWarpSpecializedPingpongEEENS5_IJNSA_ILi64EEENSA_ILi384EEENSA_ILi32EEEEEENS_10bfloat16_tENS5_IJlSC_lEEESK_SL_NS4_8TiledMMAINS4_8MMA_AtomIJNS4_4SM904GMMA28MMA_64x192x16_F32BF16BF16_SSILNSP_5MajorE0ELSR_0ELNSP_7ScaleInE1ELSS_1EEEEEENS4_6LayoutINS5_IJSC_SC_SC_EEENS5_IJNSA_ILi0EEESX_SX_EEEEENS5_IJNS4_10UnderscoreES10_S10_EEEEENS4_13SM90_TMA_LOADENS4_14ComposedLayoutINS4_7SwizzleILi2ELi4ELi3EEENS4_18smem_ptr_flag_bitsILi16EEENSV_INS5_IJNSA_ILi8EEESI_EEENS5_IJSI_SC_EEEEEEEvNS4_8identityENS4_23SM90_TMA_LOAD_MULTICASTES1D_vS1E_EENS_8epilogue10collective6detail29Sm90TmaWarpSpecializedAdapterINS1I_15DefaultEpilogueISK_SL_SL_NS1H_6thread17LinearCombinationISK_Li1EffLNS1M_9ScaleType4KindE0ELNS_15FloatRoundStyleE2ESK_EENS1_15EpilogueDefaultEEEEEvvEEEEvNT_6ParamsE,"aw",@nobits
	.sectionflags	@""
	.align	16
	.zero		1024


//--------------------- .nv.shared.reserved.0     --------------------------
	.section	.nv.shared.reserved.0,"aw",@nobits
	.weak		__nv_reservedSMEM_offset_0_alias
	.size		__nv_reservedSMEM_offset_0_alias, 0, 0
	.other		__nv_reservedSMEM_offset_0_alias,@"STO_CUDA_RESERVED_SHARED STV_DEFAULT"
__nv_reservedSMEM_offset_0_alias:
	.zero		0


//--------------------- .nv.global                --------------------------
	.section	.nv.global,"aw",@nobits
.nv.global:
	.type		_ZN39_INTERNAL_708b8a05_4_k_cu_ca6650c8_53214cute1_E,@object
	.size		_ZN39_INTERNAL_708b8a05_4_k_cu_ca6650c8_53214cute1_E,(_ZN39_INTERNAL_708b8a05_4_k_cu_ca6650c8_53214cuda3std3__45__cpo6cbeginE - _ZN39_INTERNAL_708b8a05_4_k_cu_ca6650c8_53214cute1_E)
_ZN39_INTERNAL_708b8a05_4_k_cu_ca6650c8_53214cute1_E:
	.zero		1
	.type		_ZN39_INTERNAL_708b8a05_4_k_cu_ca6650c8_53214cuda3std3__45__cpo6cbeginE,@object
	.size		_ZN39_INTERNAL_708b8a05_4_k_cu_ca6650c8_53214cuda3std3__45__cpo6cbeginE,(_ZN39_INTERNAL_708b8a05_4_k_cu_ca6650c8_53214cuda3std3__48in_placeE - _ZN39_INTERNAL_708b8a05_4_k_cu_ca6650c8_53214cuda3std3__45__cpo6cbeginE)
_ZN39_INTERNAL_708b8a05_4_k_cu_ca6650c8_53214cuda3std3__45__cpo6cbeginE:
	.zero		1
	.type		_ZN39_INTERNAL_708b8a05_4_k_cu_ca6650c8_53214cuda3std3__48in_placeE,@object
	.size		_ZN39_INTERNAL_708b8a05_4_k_cu_ca6650c8_53214cuda3std3__48in_placeE,(_ZN39_INTERNAL_708b8a05_4_k_cu_ca6650c8_53214cuda3std6ranges3__45__cpo9iter_moveE - _ZN39_INTERNAL_708b8a05_4_k_cu_ca6650c8_53214cuda3std3__48in_placeE)
_ZN39_INTERNAL_708b8a05_4_k_cu_ca6650c8_53214cuda3std3__48in_placeE:
	.zero		1
	.type		_ZN39_INTERNAL_708b8a05_4_k_cu_ca6650c8_53214cuda3std6ranges3__45__cpo9iter_moveE,@object
	.size		_ZN39_INTERNAL_708b8a05_4_k_cu_ca6650c8_53214cuda3std6ranges3__45__cpo9iter_moveE,(_ZN39_INTERNAL_708b8a05_4_k_cu_ca6650c8_53214cuda3std3__45__cpo5beginE - _ZN39_INTERNAL_708b8a05_4_k_cu_ca6650c8_53214cuda3std6ranges3__45__cpo9iter_moveE)
_ZN39_INTERNAL_708b8a05_4_k_cu_ca6650c8_53214cuda3std6ranges3__45__cpo9iter_moveE:
	.zero		1
	.type		_ZN39_INTERNAL_708b8a05_4_k_cu_ca6650c8_53214cuda3std3__45__cpo5beginE,@object
	.size		_ZN39_INTERNAL_708b8a05_4_k_cu_ca6650c8_53214cuda3std3__45__cpo5beginE,(_ZN39_INTERNAL_708b8a05_4_k_cu_ca6650c8_53214cuda3std3__441_GLOBAL__N__708b8a05_4_k_cu_ca6650c8_53216ignoreE - _ZN39_INTERNAL_708b8a05_4_k_cu_ca6650c8_53214cuda3std3__45__cpo5beginE)
_ZN39_INTERNAL_708b8a05_4_k_cu_ca6650c8_53214cuda3std3__45__cpo5beginE:
	.zero		1
	.type		_ZN39_INTERNAL_708b8a05_4_k_cu_ca6650c8_53214cuda3std3__441_GLOBAL__N__708b8a05_4_k_cu_ca6650c8_53216ignoreE,@object
	.size		_ZN39_INTERNAL_708b8a05_4_k_cu_ca6650c8_53214cuda3std3__441_GLOBAL__N__708b8a05_4_k_cu_ca6650c8_53216ignoreE,(_ZN39_INTERNAL_708b8a05_4_k_cu_ca6650c8_53214cute7productE - _ZN39_INTERNAL_708b8a05_4_k_cu_ca6650c8_53214cuda3std3__441_GLOBAL__N__708b8a05_4_k_cu_ca6650c8_53216ignoreE)
_ZN39_INTERNAL_708b8a05_4_k_cu_ca6650c8_53214cuda3std3__441_GLOBAL__N__708b8a05_4_k_cu_ca6650c8_53216ignoreE:
	.zero		1
	.type		_ZN39_INTERNAL_708b8a05_4_k_cu_ca6650c8_53214cute7productE,@object
	.size		_ZN39_INTERNAL_708b8a05_4_k_cu_ca6650c8_53214cute7productE,(_ZN39_INTERNAL_708b8a05_4_k_cu_ca6650c8_53214cuda3std3__45__cpo3endE - _ZN39_INTERNAL_708b8a05_4_k_cu_ca6650c8_53214cute7productE)
_ZN39_INTERNAL_708b8a05_4_k_cu_ca6650c8_53214cute7productE:
	.zero		1
	.type		_ZN39_INTERNAL_708b8a05_4_k_cu_ca6650c8_53214cuda3std3__45__cpo3endE,@object
	.size		_ZN39_INTERNAL_708b8a05_4_k_cu_ca6650c8_53214cuda3std3__45__cpo3endE,(_ZN39_INTERNAL_708b8a05_4_k_cu_ca6650c8_53214cuda3std3__419piecewise_constructE - _ZN39_INTERNAL_708b8a05_4_k_cu_ca6650c8_53214cuda3std3__45__cpo3endE)
_ZN39_INTERNAL_708b8a05_4_k_cu_ca6650c8_53214cuda3std3__45__cpo3endE:
	.zero		1
	.type		_ZN39_INTERNAL_708b8a05_4_k_cu_ca6650c8_53214cuda3std3__419piecewise_constructE,@object
	.size		_ZN39_INTERNAL_708b8a05_4_k_cu_ca6650c8_53214cuda3std3__419piecewise_constructE,(_ZN39_INTERNAL_708b8a05_4_k_cu_ca6650c8_53214cuda3std3__45__cpo4cendE - _ZN39_INTERNAL_708b8a05_4_k_cu_ca6650c8_53214cuda3std3__419piecewise_constructE)
_ZN39_INTERNAL_708b8a05_4_k_cu_ca6650c8_53214cuda3std3__419piecewise_constructE:
	.zero		1
	.type		_ZN39_INTERNAL_708b8a05_4_k_cu_ca6650c8_53214cuda3std3__45__cpo4cendE,@object
	.size		_ZN39_INTERNAL_708b8a05_4_k_cu_ca6650c8_53214cuda3std3__45__cpo4cendE,(_ZN39_INTERNAL_708b8a05_4_k_cu_ca6650c8_53214cuda3std6ranges3__45__cpo4swapE - _ZN39_INTERNAL_708b8a05_4_k_cu_ca6650c8_53214cuda3std3__45__cpo4cendE)
_ZN39_INTERNAL_708b8a05_4_k_cu_ca6650c8_53214cuda3std3__45__cpo4cendE:
	.zero		1
	.type		_ZN39_INTERNAL_708b8a05_4_k_cu_ca6650c8_53214cuda3std6ranges3__45__cpo4swapE,@object
	.size		_ZN39_INTERNAL_708b8a05_4_k_cu_ca6650c8_53214cuda3std6ranges3__45__cpo4swapE,(.L_8 - _ZN39_INTERNAL_708b8a05_4_k_cu_ca6650c8_53214cuda3std6ranges3__45__cpo4swapE)
_ZN39_INTERNAL_708b8a05_4_k_cu_ca6650c8_53214cuda3std6ranges3__45__cpo4swapE:
	.zero		1
.L_8:


//--------------------- .nv.constant0._ZN7cutlass13device_kernelINS_4gemm6kernel13GemmUniversalIN4cute5tupleIJiiiiEEENS1_10collective13CollectiveMmaINS1_34MainloopSm90TmaGmmaWarpSpecializedILi8ENS5_IJNS4_1CILi2EEENSA_ILi1EEESC_EEENS1_32KernelTmaWarpSpecializedPingpongEEENS5_IJNSA_ILi64EEENSA_ILi384EEENSA_ILi32EEEEEENS_10bfloat16_tENS5_IJlSC_lEEESK_SL_NS4_8TiledMMAINS4_8MMA_AtomIJNS4_4SM904GMMA28MMA_64x192x16_F32BF16BF16_SSILNSP_5MajorE0ELSR_0ELNSP_7ScaleInE1ELSS_1EEEEEENS4_6LayoutINS5_IJSC_SC_SC_EEENS5_IJNSA_ILi0EEESX_SX_EEEEENS5_IJNS4_10UnderscoreES10_S10_EEEEENS4_13SM90_TMA_LOADENS4_14ComposedLayoutINS4_7SwizzleILi2ELi4ELi3EEENS4_18smem_ptr_flag_bitsILi16EEENSV_INS5_IJNSA_ILi8EEESI_EEENS5_IJSI_SC_EEEEEEEvNS4_8identityENS4_23SM90_TMA_LOAD_MULTICASTES1D_vS1E_EENS_8epilogue10collective6detail29Sm90TmaWarpSpecializedAdapterINS1I_15DefaultEpilogueISK_SL_SL_NS1H_6thread17LinearCombinationISK_Li1EffLNS1M_9ScaleType4KindE0ELNS_15FloatRoundStyleE2ESK_EENS1_15EpilogueDefaultEEEEEvvEEEEvNT_6ParamsE --------------------------
	.section	.nv.constant0._ZN7cutlass13device_kernelINS_4gemm6kernel13GemmUniversalIN4cute5tupleIJiiiiEEENS1_10collective13CollectiveMmaINS1_34MainloopSm90TmaGmmaWarpSpecializedILi8ENS5_IJNS4_1CILi2EEENSA_ILi1EEESC_EEENS1_32KernelTmaWarpSpecializedPingpongEEENS5_IJNSA_ILi64EEENSA_ILi384EEENSA_ILi32EEEEEENS_10bfloat16_tENS5_IJlSC_lEEESK_SL_NS4_8TiledMMAINS4_8MMA_AtomIJNS4_4SM904GMMA28MMA_64x192x16_F32BF16BF16_SSILNSP_5MajorE0ELSR_0ELNSP_7ScaleInE1ELSS_1EEEEEENS4_6LayoutINS5_IJSC_SC_SC_EEENS5_IJNSA_ILi0EEESX_SX_EEEEENS5_IJNS4_10UnderscoreES10_S10_EEEEENS4_13SM90_TMA_LOADENS4_14ComposedLayoutINS4_7SwizzleILi2ELi4ELi3EEENS4_18smem_ptr_flag_bitsILi16EEENSV_INS5_IJNSA_ILi8EEESI_EEENS5_IJSI_SC_EEEEEEEvNS4_8identityENS4_23SM90_TMA_LOAD_MULTICASTES1D_vS1E_EENS_8epilogue10collective6detail29Sm90TmaWarpSpecializedAdapterINS1I_15DefaultEpilogueISK_SL_SL_NS1H_6thread17LinearCombinationISK_Li1EffLNS1M_9ScaleType4KindE0ELNS_15FloatRoundStyleE2ESK_EENS1_15EpilogueDefaultEEEEEvvEEEEvNT_6ParamsE,"a",@progbits
	.sectionflags	@""
	.align	4
.nv.constant0._ZN7cutlass13device_kernelINS_4gemm6kernel13GemmUniversalIN4cute5tupleIJiiiiEEENS1_10collective13CollectiveMmaINS1_34MainloopSm90TmaGmmaWarpSpecializedILi8ENS5_IJNS4_1CILi2EEENSA_ILi1EEESC_EEENS1_32KernelTmaWarpSpecializedPingpongEEENS5_IJNSA_ILi64EEENSA_ILi384EEENSA_ILi32EEEEEENS_10bfloat16_tENS5_IJlSC_lEEESK_SL_NS4_8TiledMMAINS4_8MMA_AtomIJNS4_4SM904GMMA28MMA_64x192x16_F32BF16BF16_SSILNSP_5MajorE0ELSR_0ELNSP_7ScaleInE1ELSS_1EEEEEENS4_6LayoutINS5_IJSC_SC_SC_EEENS5_IJNSA_ILi0EEESX_SX_EEEEENS5_IJNS4_10UnderscoreES10_S10_EEEEENS4_13SM90_TMA_LOADENS4_14ComposedLayoutINS4_7SwizzleILi2ELi4ELi3EEENS4_18smem_ptr_flag_bitsILi16EEENSV_INS5_IJNSA_ILi8EEESI_EEENS5_IJSI_SC_EEEEEEEvNS4_8identityENS4_23SM90_TMA_LOAD_MULTICASTES1D_vS1E_EENS_8epilogue10collective6detail29Sm90TmaWarpSpecializedAdapterINS1I_15DefaultEpilogueISK_SL_SL_NS1H_6thread17LinearCombinationISK_Li1EffLNS1M_9ScaleType4KindE0ELNS_15FloatRoundStyleE2ESK_EENS1_15EpilogueDefaultEEEEEvvEEEEvNT_6ParamsE:
	.zero		1664


//--------------------- SYMBOLS --------------------------

	.type		.nv.reservedSmem.offset0,@object
	.size		.nv.reservedSmem.offset0,0x4
	.type		__assertfail,@function
